def attn_fwd(
    Q,
    K,
    V,
    Out,
    Lse,
    sm_scale,
    stride_qz,
    stride_qh,
    stride_qm,
    stride_qk,
    stride_kz,
    stride_kh,
    stride_kn,
    stride_kk,
    stride_vz,
    stride_vh,
    stride_vn,
    stride_vk,
    stride_oz,
    stride_oh,
    stride_om,
    stride_ok,
    seqlen_q,
    seqlen_k,
    BLOCK_M: tl.constexpr,
    BLOCK_N: tl.constexpr,
    HEAD_DIM: tl.constexpr,
    CAUSAL: tl.constexpr,
):
    start_m = tl.program_id(0)
    off_hz = tl.program_id(1)
    q_off = off_hz * stride_qh
    k_off = off_hz * stride_kh
    v_off = off_hz * stride_vh
    offs_m = start_m * BLOCK_M + tl.arange(0, BLOCK_M)
    offs_d = tl.arange(0, HEAD_DIM)
    offs_n = tl.arange(0, BLOCK_N)
    q_ptrs = Q + q_off + offs_m[:, None] * stride_qm + offs_d[None, :] * stride_qk
    k_ptrs = K + k_off + offs_d[:, None] * stride_kk + offs_n[None, :] * stride_kn
    v_ptrs = V + v_off + offs_n[:, None] * stride_vn + offs_d[None, :] * stride_vk
    m_i = tl.full([BLOCK_M], float("-inf"), dtype=tl.float32)
    l_i = tl.zeros([BLOCK_M], dtype=tl.float32) + 1.0
    acc = tl.zeros([BLOCK_M, HEAD_DIM], dtype=tl.float32)
    q = tl.load(q_ptrs)
    acc, l_i, m_i = _attn_fwd_inner(
        acc,
        l_i,
        m_i,
        q,
        k_ptrs,
        v_ptrs,
        sm_scale,
        stride_kn,
        stride_vn,
        start_m,
        seqlen_k,
        BLOCK_M,
        BLOCK_N,
        HEAD_DIM,
        CAUSAL,
    )
    acc = acc / l_i[:, None]
    lse = m_i + tl.math.log2(l_i) / 1.4426950408889634
    o_ptrs = (
        Out
        + off_hz * stride_oh
        + offs_m[:, None] * stride_om
        + offs_d[None, :] * stride_ok
    )
    tl.store(o_ptrs, acc.to(Out.dtype.element_ty))
    tl.store(Lse + off_hz * seqlen_q + offs_m, lse)

# config = {"BLOCK_M": 256, "BLOCK_N": 32, "HEAD_DIM": 16, "arch": "sm_90", "causal": true, "dtype": "fp16", "num_stages": 4, "num_warps": 8}
# arch = sm_90


// ===== COMPILED SASS (sm_90a) =====

	.target	sm_90a

	.elftype	@"ET_EXEC"


//--------------------- .note.nv.tkinfo           --------------------------
	.section	.note.nv.tkinfo,"",@"SHT_NOTE"
	.sectionflags	@"SHF_NOTE_NV_TKINFO"
	.tkinfo
        /*0018*/ 	.word	0x00000002
        /*0030*/ 	.string	""
        /*0030*/ 	.string	"ptxas"
        /*0030*/ 	.string	"Cuda compilation tools, release 13.0, V13.0.88"
        /*0030*/ 	.string	"Build cuda_13.0.r13.0/compiler.36424714_0"
        /*0030*/ 	.string	"-v  -suppress-debug-info  -lineinfo  -arch sm_90a "



//--------------------- .note.nv.cuinfo           --------------------------
	.section	.note.nv.cuinfo,"",@"SHT_NOTE"
	.sectionflags	@"SHF_NOTE_NV_CUINFO"
        /*0018*/ 	.short	0x0002
        /*001a*/ 	.short	0x005a
        /*001c*/ 	.short	0x0082
	.zero		2


//--------------------- .nv.info                  --------------------------
	.section	.nv.info,"",@"SHT_CUDA_INFO"
	.align	4


	//----- nvinfo : EIATTR_REGCOUNT
	.align		4
        /*0000*/ 	.byte	0x04, 0x2f
        /*0002*/ 	.short	(.L_2 - .L_1)
	.align		4
.L_1:
        /*0004*/ 	.word	index@(attn_fwd)
        /*0008*/ 	.word	0x00000065


	//----- nvinfo : EIATTR_FRAME_SIZE
	.align		4
.L_2:
        /*000c*/ 	.byte	0x04, 0x11
        /*000e*/ 	.short	(.L_4 - .L_3)
	.align		4
.L_3:
        /*0010*/ 	.word	index@(attn_fwd)
        /*0014*/ 	.word	0x00000000


	//----- nvinfo : EIATTR_MIN_STACK_SIZE
	.align		4
.L_4:
        /*0018*/ 	.byte	0x04, 0x12
        /*001a*/ 	.short	(.L_6 - .L_5)
	.align		4
.L_5:
        /*001c*/ 	.word	index@(attn_fwd)
        /*0020*/ 	.word	0x00000000
.L_6:


//--------------------- .nv.compat                --------------------------
	.section	.nv.compat,"",@"SHT_CUDA_COMPAT_INFO"
	.align	4
        /*0000*/ 	.byte	0x02, 0x09, 0x01, 0x00, 0x02, 0x02, 0x04, 0x00, 0x02, 0x05, 0x05, 0x00, 0x03, 0x07, 0x01, 0x01
        /*0010*/ 	.byte	0x02, 0x03, 0x00, 0x00, 0x02, 0x06, 0x01, 0x00, 0x04, 0x0b, 0x08, 0x00, 0x00, 0x00, 0x00, 0x00
        /*0020*/ 	.byte	0x00, 0x00, 0x00, 0x00


//--------------------- .nv.info.attn_fwd         --------------------------
	.section	.nv.info.attn_fwd,"",@"SHT_CUDA_INFO"
	.sectionflags	@""
	.align	4


	//----- nvinfo : EIATTR_CUDA_API_VERSION
	.align		4
        /*0000*/ 	.byte	0x04, 0x37
        /*0002*/ 	.short	(.L_8 - .L_7)
.L_7:
        /*0004*/ 	.word	0x00000082


	//----- nvinfo : EIATTR_KPARAM_INFO
	.align		4
.L_8:
        /*0008*/ 	.byte	0x04, 0x17
        /*000a*/ 	.short	(.L_10 - .L_9)
.L_9:
        /*000c*/ 	.word	0x00000000
        /*0010*/ 	.short	0x0019
        /*0012*/ 	.short	0x0080
        /*0014*/ 	.byte	0x00, 0xf4, 0x21, 0x00


	//----- nvinfo : EIATTR_KPARAM_INFO
	.align		4
.L_10:
        /*0018*/ 	.byte	0x04, 0x17
        /*001a*/ 	.short	(.L_12 - .L_11)
.L_11:
        /*001c*/ 	.word	0x00000000
        /*0020*/ 	.short	0x0018
        /*0022*/ 	.short	0x0078
        /*0024*/ 	.byte	0x00, 0xf4, 0x21, 0x00


	//----- nvinfo : EIATTR_KPARAM_INFO
	.align		4
.L_12:
        /*0028*/ 	.byte	0x04, 0x17
        /*002a*/ 	.short	(.L_14 - .L_13)
.L_13:
        /*002c*/ 	.word	0x00000000
        /*0030*/ 	.short	0x0017
        /*0032*/ 	.short	0x0070
        /*0034*/ 	.byte	0x00, 0xf0, 0x11, 0x00


	//----- nvinfo : EIATTR_KPARAM_INFO
	.align		4
.L_14:
        /*0038*/ 	.byte	0x04, 0x17
        /*003a*/ 	.short	(.L_16 - .L_15)
.L_15:
        /*003c*/ 	.word	0x00000000
        /*0040*/ 	.short	0x0016
        /*0042*/ 	.short	0x006c
        /*0044*/ 	.byte	0x00, 0xf0, 0x11, 0x00


	//----- nvinfo : EIATTR_KPARAM_INFO
	.align		4
.L_16:
        /*0048*/ 	.byte	0x04, 0x17
        /*004a*/ 	.short	(.L_18 - .L_17)
.L_17:
        /*004c*/ 	.word	0x00000000
        /*0050*/ 	.short	0x0015
        /*0052*/ 	.short	0x0068
        /*0054*/ 	.byte	0x00, 0xf0, 0x11, 0x00


	//----- nvinfo : EIATTR_KPARAM_INFO
	.align		4
.L_18:
        /*0058*/ 	.byte	0x04, 0x17
        /*005a*/ 	.short	(.L_20 - .L_19)
.L_19:
        /*005c*/ 	.word	0x00000000
        /*0060*/ 	.short	0x0014
        /*0062*/ 	.short	0x0064
        /*0064*/ 	.byte	0x00, 0xf0, 0x11, 0x00


	//----- nvinfo : EIATTR_KPARAM_INFO
	.align		4
.L_20:
        /*0068*/ 	.byte	0x04, 0x17
        /*006a*/ 	.short	(.L_22 - .L_21)
.L_21:
        /*006c*/ 	.word	0x00000000
        /*0070*/ 	.short	0x0013
        /*0072*/ 	.short	0x0060
        /*0074*/ 	.byte	0x00, 0xf0, 0x11, 0x00


	//----- nvinfo : EIATTR_KPARAM_INFO
	.align		4
.L_22:
        /*0078*/ 	.byte	0x04, 0x17
        /*007a*/ 	.short	(.L_24 - .L_23)
.L_23:
        /*007c*/ 	.word	0x00000000
        /*0080*/ 	.short	0x0012
        /*0082*/ 	.short	0x005c
        /*0084*/ 	.byte	0x00, 0xf0, 0x11, 0x00


	//----- nvinfo : EIATTR_KPARAM_INFO
	.align		4
.L_24:
        /*0088*/ 	.byte	0x04, 0x17
        /*008a*/ 	.short	(.L_26 - .L_25)
.L_25:
        /*008c*/ 	.word	0x00000000
        /*0090*/ 	.short	0x0011
        /*0092*/ 	.short	0x0058
        /*0094*/ 	.byte	0x00, 0xf0, 0x11, 0x00


	//----- nvinfo : EIATTR_KPARAM_INFO
	.align		4
.L_26:
        /*0098*/ 	.byte	0x04, 0x17
        /*009a*/ 	.short	(.L_28 - .L_27)
.L_27:
        /*009c*/ 	.word	0x00000000
        /*00a0*/ 	.short	0x0010
        /*00a2*/ 	.short	0x0054
        /*00a4*/ 	.byte	0x00, 0xf0, 0x11, 0x00


	//----- nvinfo : EIATTR_KPARAM_INFO
	.align		4
.L_28:
        /*00a8*/ 	.byte	0x04, 0x17
        /*00aa*/ 	.short	(.L_30 - .L_29)
.L_29:
        /*00ac*/ 	.word	0x00000000
        /*00b0*/ 	.short	0x000f
        /*00b2*/ 	.short	0x0050
        /*00b4*/ 	.byte	0x00, 0xf0, 0x11, 0x00


	//----- nvinfo : EIATTR_KPARAM_INFO
	.align		4
.L_30:
        /*00b8*/ 	.byte	0x04, 0x17
        /*00ba*/ 	.short	(.L_32 - .L_31)
.L_31:
        /*00bc*/ 	.word	0x00000000
        /*00c0*/ 	.short	0x000e
        /*00c2*/ 	.short	0x004c
        /*00c4*/ 	.byte	0x00, 0xf0, 0x11, 0x00


	//----- nvinfo : EIATTR_KPARAM_INFO
	.align		4
.L_32:
        /*00c8*/ 	.byte	0x04, 0x17
        /*00ca*/ 	.short	(.L_34 - .L_33)
.L_33:
        /*00cc*/ 	.word	0x00000000
        /*00d0*/ 	.short	0x000d
        /*00d2*/ 	.short	0x0048
        /*00d4*/ 	.byte	0x00, 0xf0, 0x11, 0x00


	//----- nvinfo : EIATTR_KPARAM_INFO
	.align		4
.L_34:
        /*00d8*/ 	.byte	0x04, 0x17
        /*00da*/ 	.short	(.L_36 - .L_35)
.L_35:
        /*00dc*/ 	.word	0x00000000
        /*00e0*/ 	.short	0x000c
        /*00e2*/ 	.short	0x0044
        /*00e4*/ 	.byte	0x00, 0xf0, 0x11, 0x00


	//----- nvinfo : EIATTR_KPARAM_INFO
	.align		4
.L_36:
        /*00e8*/ 	.byte	0x04, 0x17
        /*00ea*/ 	.short	(.L_38 - .L_37)
.L_37:
        /*00ec*/ 	.word	0x00000000
        /*00f0*/ 	.short	0x000b
        /*00f2*/ 	.short	0x0040
        /*00f4*/ 	.byte	0x00, 0xf0, 0x11, 0x00


	//----- nvinfo : EIATTR_KPARAM_INFO
	.align		4
.L_38:
        /*00f8*/ 	.byte	0x04, 0x17
        /*00fa*/ 	.short	(.L_40 - .L_39)
.L_39:
        /*00fc*/ 	.word	0x00000000
        /*0100*/ 	.short	0x000a
        /*0102*/ 	.short	0x003c
        /*0104*/ 	.byte	0x00, 0xf0, 0x11, 0x00


	//----- nvinfo : EIATTR_KPARAM_INFO
	.align		4
.L_40:
        /*0108*/ 	.byte	0x04, 0x17
        /*010a*/ 	.short	(.L_42 - .L_41)
.L_41:
        /*010c*/ 	.word	0x00000000
        /*0110*/ 	.short	0x0009
        /*0112*/ 	.short	0x0038
        /*0114*/ 	.byte	0x00, 0xf0, 0x11, 0x00


	//----- nvinfo : EIATTR_KPARAM_INFO
	.align		4
.L_42:
        /*0118*/ 	.byte	0x04, 0x17
        /*011a*/ 	.short	(.L_44 - .L_43)
.L_43:
        /*011c*/ 	.word	0x00000000
        /*0120*/ 	.short	0x0008
        /*0122*/ 	.short	0x0034
        /*0124*/ 	.byte	0x00, 0xf0, 0x11, 0x00


	//----- nvinfo : EIATTR_KPARAM_INFO
	.align		4
.L_44:
        /*0128*/ 	.byte	0x04, 0x17
        /*012a*/ 	.short	(.L_46 - .L_45)
.L_45:
        /*012c*/ 	.word	0x00000000
        /*0130*/ 	.short	0x0007
        /*0132*/ 	.short	0x0030
        /*0134*/ 	.byte	0x00, 0xf0, 0x11, 0x00


	//----- nvinfo : EIATTR_KPARAM_INFO
	.align		4
.L_46:
        /*0138*/ 	.byte	0x04, 0x17
        /*013a*/ 	.short	(.L_48 - .L_47)
.L_47:
        /*013c*/ 	.word	0x00000000
        /*0140*/ 	.short	0x0006
        /*0142*/ 	.short	0x002c
        /*0144*/ 	.byte	0x00, 0xf0, 0x11, 0x00


	//----- nvinfo : EIATTR_KPARAM_INFO
	.align		4
.L_48:
        /*0148*/ 	.byte	0x04, 0x17
        /*014a*/ 	.short	(.L_50 - .L_49)
.L_49:
        /*014c*/ 	.word	0x00000000
        /*0150*/ 	.short	0x0005
        /*0152*/ 	.short	0x0028
        /*0154*/ 	.byte	0x00, 0xf0, 0x11, 0x00


	//----- nvinfo : EIATTR_KPARAM_INFO
	.align		4
.L_50:
        /*0158*/ 	.byte	0x04, 0x17
        /*015a*/ 	.short	(.L_52 - .L_51)
.L_51:
        /*015c*/ 	.word	0x00000000
        /*0160*/ 	.short	0x0004
        /*0162*/ 	.short	0x0020
        /*0164*/ 	.byte	0x00, 0xf4, 0x21, 0x00


	//----- nvinfo : EIATTR_KPARAM_INFO
	.align		4
.L_52:
        /*0168*/ 	.byte	0x04, 0x17
        /*016a*/ 	.short	(.L_54 - .L_53)
.L_53:
        /*016c*/ 	.word	0x00000000
        /*0170*/ 	.short	0x0003
        /*0172*/ 	.short	0x0018
        /*0174*/ 	.byte	0x00, 0xf4, 0x21, 0x00


	//----- nvinfo : EIATTR_KPARAM_INFO
	.align		4
.L_54:
        /*0178*/ 	.byte	0x04, 0x17
        /*017a*/ 	.short	(.L_56 - .L_55)
.L_55:
        /*017c*/ 	.word	0x00000000
        /*0180*/ 	.short	0x0002
        /*0182*/ 	.short	0x0010
        /*0184*/ 	.byte	0x00, 0xf4, 0x21, 0x00


	//----- nvinfo : EIATTR_KPARAM_INFO
	.align		4
.L_56:
        /*0188*/ 	.byte	0x04, 0x17
        /*018a*/ 	.short	(.L_58 - .L_57)
.L_57:
        /*018c*/ 	.word	0x00000000
        /*0190*/ 	.short	0x0001
        /*0192*/ 	.short	0x0008
        /*0194*/ 	.byte	0x00, 0xf4, 0x21, 0x00


	//----- nvinfo : EIATTR_KPARAM_INFO
	.align		4
.L_58:
        /*0198*/ 	.byte	0x04, 0x17
        /*019a*/ 	.short	(.L_60 - .L_59)
.L_59:
        /*019c*/ 	.word	0x00000000
        /*01a0*/ 	.short	0x0000
        /*01a2*/ 	.short	0x0000
        /*01a4*/ 	.byte	0x00, 0xf4, 0x21, 0x00


	//----- nvinfo : EIATTR_SPARSE_MMA_MASK
	.align		4
.L_60:
        /*01a8*/ 	.byte	0x03, 0x50
        /*01aa*/ 	.short	0x0000


	//----- nvinfo : EIATTR_MAXREG_COUNT
	.align		4
        /*01ac*/ 	.byte	0x03, 0x1b
        /*01ae*/ 	.short	0x00ff


	//----- nvinfo : EIATTR_NUM_BARRIERS
	.align		4
        /*01b0*/ 	.byte	0x02, 0x4c
        /*01b2*/ 	.byte	0x01
	.zero		1


	//----- nvinfo : EIATTR_MERCURY_ISA_VERSION
	.align		4
        /*01b4*/ 	.byte	0x03, 0x5f
        /*01b6*/ 	.short	0x0101


	//----- nvinfo : EIATTR_COOP_GROUP_MASK_REGIDS
	.align		4
        /*01b8*/ 	.byte	0x04, 0x29
        /*01ba*/ 	.short	(.L_62 - .L_61)


	//   ....[0]....
.L_61:
        /*01bc*/ 	.word	0xffffffff


	//   ....[1]....
        /*01c0*/ 	.word	0xffffffff


	//   ....[2]....
        /*01c4*/ 	.word	0xffffffff


	//   ....[3]....
        /*01c8*/ 	.word	0xffffffff


	//   ....[4]....
        /*01cc*/ 	.word	0xffffffff


	//   ....[5]....
        /*01d0*/ 	.word	0xffffffff


	//   ....[6]....
        /*01d4*/ 	.word	0xffffffff


	//   ....[7]....
        /*01d8*/ 	.word	0xffffffff


	//   ....[8]....
        /*01dc*/ 	.word	0xffffffff


	//   ....[9]....
        /*01e0*/ 	.word	0xffffffff


	//   ....[10]....
        /*01e4*/ 	.word	0xffffffff


	//   ....[11]....
        /*01e8*/ 	.word	0xffffffff


	//   ....[12]....
        /*01ec*/ 	.word	0xffffffff


	//   ....[13]....
        /*01f0*/ 	.word	0xffffffff


	//   ....[14]....
        /*01f4*/ 	.word	0xffffffff


	//   ....[15]....
        /*01f8*/ 	.word	0xffffffff


	//----- nvinfo : EIATTR_COOP_GROUP_INSTR_OFFSETS
	.align		4
.L_62:
        /*01fc*/ 	.byte	0x04, 0x28
        /*01fe*/ 	.short	(.L_64 - .L_63)


	//   ....[0]....
.L_63:
        /*0200*/ 	.word	0x000016f0


	//   ....[1]....
        /*0204*/ 	.word	0x000017d0


	//   ....[2]....
        /*0208*/ 	.word	0x000018a0


	//   ....[3]....
        /*020c*/ 	.word	0x00001980


	//   ....[4]....
        /*0210*/ 	.word	0x00001a20


	//   ....[5]....
        /*0214*/ 	.word	0x00001ca0


	//   ....[6]....
        /*0218*/ 	.word	0x00001cf0


	//   ....[7]....
        /*021c*/ 	.word	0x00001d70


	//   ....[8]....
        /*0220*/ 	.word	0x000026d0


	//   ....[9]....
        /*0224*/ 	.word	0x000026e0


	//   ....[10]....
        /*0228*/ 	.word	0x000026f0


	//   ....[11]....
        /*022c*/ 	.word	0x00002700


	//   ....[12]....
        /*0230*/ 	.word	0x00002770


	//   ....[13]....
        /*0234*/ 	.word	0x00002790


	//   ....[14]....
        /*0238*/ 	.word	0x000027a0


	//   ....[15]....
        /*023c*/ 	.word	0x000027b0


	//----- nvinfo : EIATTR_EXIT_INSTR_OFFSETS
	.align		4
.L_64:
        /*0240*/ 	.byte	0x04, 0x1c
        /*0242*/ 	.short	(.L_66 - .L_65)


	//   ....[0]....
.L_65:
        /*0244*/ 	.word	0x00003de0


	//----- nvinfo : EIATTR_REQNTID
	.align		4
.L_66:
        /*0248*/ 	.byte	0x04, 0x10
        /*024a*/ 	.short	(.L_68 - .L_67)
.L_67:
        /*024c*/ 	.word	0x00000100
        /*0250*/ 	.word	0x00000001
        /*0254*/ 	.word	0x00000001


	//----- nvinfo : EIATTR_CBANK_PARAM_SIZE
	.align		4
.L_68:
        /*0258*/ 	.byte	0x03, 0x19
        /*025a*/ 	.short	0x0088


	//----- nvinfo : EIATTR_PARAM_CBANK
	.align		4
        /*025c*/ 	.byte	0x04, 0x0a
        /*025e*/ 	.short	(.L_70 - .L_69)
	.align		4
.L_69:
        /*0260*/ 	.word	index@(.nv.constant0.attn_fwd)
        /*0264*/ 	.short	0x0210
        /*0266*/ 	.short	0x0088


	//----- nvinfo : EIATTR_SW_WAR
	.align		4
.L_70:
        /*0268*/ 	.byte	0x04, 0x36
        /*026a*/ 	.short	(.L_72 - .L_71)
.L_71:
        /*026c*/ 	.word	0x00000008
.L_72:


//--------------------- .nv.callgraph             --------------------------
	.section	.nv.callgraph,"",@"SHT_CUDA_CALLGRAPH"
	.align	4
	.sectionentsize	8
	.align		4
        /*0000*/ 	.word	0x00000000
	.align		4
        /*0004*/ 	.word	0xffffffff
	.align		4
        /*0008*/ 	.word	0x00000000
	.align		4
        /*000c*/ 	.word	0xfffffffe
	.align		4
        /*0010*/ 	.word	0x00000000
	.align		4
        /*0014*/ 	.word	0xfffffffd
	.align		4
        /*0018*/ 	.word	0x00000000
	.align		4
        /*001c*/ 	.word	0xfffffffc


//--------------------- .nv.constant4             --------------------------
	.section	.nv.constant4,"a",@progbits
	.align	8
	.align		8
.nv.constant4:
        /*0000*/ 	.dword	_$_str


//--------------------- .text.attn_fwd            --------------------------
	.section	.text.attn_fwd,"ax",@progbits
	.align	128
        .global         attn_fwd
        .type           attn_fwd,@function
        .size           attn_fwd,(.L_x_3 - attn_fwd)
        .other          attn_fwd,@"STO_CUDA_ENTRY STV_DEFAULT"
attn_fwd:
.text.attn_fwd:
[----:B------:R-:W-:Y:S01]  /*0000*/  LDC R1, c[0x0][0x28] ;  /* 0x00000a00ff017b82 */ /* 0x000fe20000000800 */
[----:B------:R-:W0:Y:S07]  /*0010*/  S2R R72, SR_CTAID.X ;  /* 0x0000000000487919 */ /* 0x000e2e0000002500 */
[----:B------:R-:W1:Y:S01]  /*0020*/  S2UR UR12, SR_CTAID.Y ;  /* 0x00000000000c79c3 */ /* 0x000e620000002600 */
[----:B------:R-:W-:Y:S01]  /*0030*/  ULDC.64 UR4, c[0x0][0x240] ;  /* 0x0000900000047ab9 */ /* 0x000fe20000000a00 */
[----:B------:R-:W-:Y:S01]  /*0040*/  ULDC.64 UR20, c[0x0][0x208] ;  /* 0x0000820000147ab9 */ /* 0x000fe20000000a00 */
[----:B------:R-:W0:Y:S05]  /*0050*/  S2R R15, SR_TID.X ;  /* 0x00000000000f7919 */ /* 0x000e2a0000002100 */
[----:B------:R-:W2:Y:S08]  /*0060*/  LDC.64 R4, c[0x0][0x210] ;  /* 0x00008400ff047b82 */ /* 0x000eb00000000a00 */
[----:B------:R-:W3:Y:S01]  /*0070*/  LDC R35, c[0x0][0x248] ;  /* 0x00009200ff237b82 */ /* 0x000ee20000000800 */
[----:B-1----:R-:W-:-:S04]  /*0080*/  UIMAD UR4, UR12, UR4, URZ ;  /* 0x000000040c0472a4 */ /* 0x002fc8000f8e023f */
[----:B------:R-:W-:Y:S01]  /*0090*/  USHF.L.U32 UR6, UR4, 0x1, URZ ;  /* 0x0000000104067899 */ /* 0x000fe2000800063f */
[----:B0-----:R-:W-:-:S05]  /*00a0*/  PRMT R14, R15, 0x6540, R72 ;  /* 0x000065400f0e7816 */ /* 0x001fca0000000048 */
[----:B------:R-:W-:Y:S01]  /*00b0*/  IMAD R0, R14, UR5, RZ ;  /* 0x000000050e007c24 */ /* 0x000fe2000f8e02ff */
[----:B------:R-:W-:Y:S01]  /*00c0*/  UIMAD.WIDE UR4, UR4, 0x2, URZ ;  /* 0x00000002040478a5 */ /* 0x000fe2000f8e023f */
[----:B---3--:R-:W-:Y:S02]  /*00d0*/  IMAD.SHL.U32 R7, R35, 0x2, RZ ;  /* 0x0000000223077824 */ /* 0x008fe400078e00ff */
[C---:B------:R-:W-:Y:S02]  /*00e0*/  IMAD.SHL.U32 R3, R0.reuse, 0x2, RZ ;  /* 0x0000000200037824 */ /* 0x040fe400078e00ff */
[----:B------:R-:W-:-:S03]  /*00f0*/  IMAD.HI R0, R0, 0x2, RZ ;  /* 0x0000000200007827 */ /* 0x000fc600078e02ff */
[----:B--2---:R-:W-:Y:S01]  /*0100*/  IADD3 R2, P0, P1, R3, UR6, R4 ;  /* 0x0000000603027c10 */ /* 0x004fe2000f91e004 */
[C---:B------:R-:W-:Y:S02]  /*0110*/  IMAD R17, R35.reuse, 0x6, RZ ;  /* 0x0000000623117824 */ /* 0x040fe400078e02ff */
[C---:B------:R-:W-:Y:S01]  /*0120*/  IMAD R25, R35.reuse, 0xa, RZ ;  /* 0x0000000a23197824 */ /* 0x040fe200078e02ff */
[----:B------:R-:W-:Y:S01]  /*0130*/  IADD3.X R3, R0, UR5, R5, P0, P1 ;  /* 0x0000000500037c10 */ /* 0x000fe200087e2405 */
[C---:B------:R-:W-:Y:S01]  /*0140*/  IMAD R5, R35.reuse, 0x12, RZ ;  /* 0x0000001223057824 */ /* 0x040fe200078e02ff */
[CC--:B------:R-:W-:Y:S01]  /*0150*/  LEA R6, P4, R35.reuse, R2.reuse, 0x2 ;  /* 0x0000000223067211 */ /* 0x0c0fe200078810ff */
[----:B------:R-:W-:Y:S01]  /*0160*/  IMAD R9, R35, 0x3, RZ ;  /* 0x0000000323097824 */ /* 0x000fe200078e02ff */
[-C--:B------:R-:W-:Y:S01]  /*0170*/  IADD3 R4, P6, R7, R2.reuse, RZ ;  /* 0x0000000207047210 */ /* 0x080fe20007fde0ff */
[----:B------:R-:W-:Y:S01]  /*0180*/  IMAD R13, R35, 0x5, RZ ;  /* 0x00000005230d7824 */ /* 0x000fe200078e02ff */
[-C--:B------:R-:W-:Y:S01]  /*0190*/  IADD3 R22, P0, R5, R2.reuse, RZ ;  /* 0x0000000205167210 */ /* 0x080fe20007f1e0ff */
[----:B------:R-:W-:Y:S01]  /*01a0*/  IMAD R29, R35, 0xc, RZ ;  /* 0x0000000c231d7824 */ /* 0x000fe200078e02ff */
[-C--:B------:R-:W-:Y:S01]  /*01b0*/  LEA.HI.X.SX32 R7, R7, R3.reuse, 0x1, P4 ;  /* 0x0000000307077211 */ /* 0x080fe200020f0eff */
[----:B------:R-:W-:Y:S01]  /*01c0*/  IMAD R33, R35, 0xe, RZ ;  /* 0x0000000e23217824 */ /* 0x000fe200078e02ff */
[-C--:B------:R-:W-:Y:S01]  /*01d0*/  IADD3 R8, P5, R17, R2.reuse, RZ ;  /* 0x0000000211087210 */ /* 0x080fe20007fbe0ff */
[C---:B------:R-:W-:Y:S01]  /*01e0*/  IMAD R27, R35.reuse, 0x14, RZ ;  /* 0x00000014231b7824 */ /* 0x040fe200078e02ff */
[CC--:B------:R-:W-:Y:S01]  /*01f0*/  LEA.HI.X.SX32 R5, R35.reuse, R3.reuse, 0x1, P6 ;  /* 0x0000000323057211 */ /* 0x0c0fe200030f0eff */
[----:B------:R-:W-:Y:S01]  /*0200*/  IMAD R31, R35, 0x16, RZ ;  /* 0x00000016231f7824 */ /* 0x000fe200078e02ff */
[-C--:B------:R-:W-:Y:S01]  /*0210*/  IADD3 R12, P4, R25, R2.reuse, RZ ;  /* 0x00000002190c7210 */ /* 0x080fe20007f9e0ff */
[C---:B------:R-:W-:Y:S01]  /*0220*/  IMAD.SHL.U32 R21, R35.reuse, 0x8, RZ ;  /* 0x0000000823157824 */ /* 0x040fe200078e00ff */
[C---:B------:R-:W-:Y:S01]  /*0230*/  SHF.L.U32 R11, R35.reuse, 0x2, RZ ;  /* 0x00000002230b7819 */ /* 0x040fe200000006ff */
[C---:B------:R-:W-:Y:S01]  /*0240*/  IMAD R37, R35.reuse, 0x18, RZ ;  /* 0x0000001823257824 */ /* 0x040fe200078e02ff */
[CC--:B------:R-:W-:Y:S01]  /*0250*/  LEA R10, P6, R35.reuse, R2.reuse, 0x3 ;  /* 0x00000002230a7211 */ /* 0x0c0fe200078c18ff */
[----:B------:R-:W-:Y:S01]  /*0260*/  IMAD R19, R35, 0x7, RZ ;  /* 0x0000000723137824 */ /* 0x000fe200078e02ff */
[-C--:B------:R-:W-:Y:S01]  /*0270*/  LEA.HI.X.SX32 R9, R9, R3.reuse, 0x1, P5 ;  /* 0x0000000309097211 */ /* 0x080fe200028f0eff */
[----:B------:R-:W-:Y:S01]  /*0280*/  IMAD R23, R35, 0x9, RZ ;  /* 0x0000000923177824 */ /* 0x000fe200078e02ff */
[-C--:B------:R-:W-:Y:S01]  /*0290*/  LEA.HI.X.SX32 R13, R13, R3.reuse, 0x1, P4 ;  /* 0x000000030d0d7211 */ /* 0x080fe200020f0eff */
[----:B------:R-:W-:Y:S01]  /*02a0*/  IMAD R39, R35, 0x1a, RZ ;  /* 0x0000001a23277824 */ /* 0x000fe200078e02ff */
[-C--:B------:R-:W-:Y:S01]  /*02b0*/  IADD3 R16, P5, R29, R2.reuse, RZ ;  /* 0x000000021d107210 */ /* 0x080fe20007fbe0ff */
[----:B------:R-:W-:Y:S01]  /*02c0*/  IMAD R41, R35, 0x1c, RZ ;  /* 0x0000001c23297824 */ /* 0x000fe200078e02ff */
[-C--:B------:R-:W-:Y:S01]  /*02d0*/  LEA.HI.X.SX32 R11, R11, R3.reuse, 0x1, P6 ;  /* 0x000000030b0b7211 */ /* 0x080fe200030f0eff */
[C---:B------:R-:W-:Y:S01]  /*02e0*/  IMAD R43, R35.reuse, 0x1e, RZ ;  /* 0x0000001e232b7824 */ /* 0x040fe200078e02ff */
[-C--:B------:R-:W-:Y:S01]  /*02f0*/  LEA R20, P4, R35, R2.reuse, 0x4 ;  /* 0x0000000223147211 */ /* 0x080fe200078820ff */
[----:B------:R0:W2:Y:S01]  /*0300*/  LDG.E.U16 R34, desc[UR20][R2.64] ;  /* 0x0000001402227981 */ /* 0x0000a2000c1e1500 */
[-C--:B------:R-:W-:Y:S01]  /*0310*/  IADD3 R24, P3, R27, R2.reuse, RZ ;  /* 0x000000021b187210 */ /* 0x080fe20007f7e0ff */
[----:B------:R-:W-:Y:S01]  /*0320*/  IMAD R27, R35, 0xb, RZ ;  /* 0x0000000b231b7824 */ /* 0x000fe200078e02ff */
[-C--:B------:R-:W-:Y:S01]  /*0330*/  IADD3 R18, P6, R33, R2.reuse, RZ ;  /* 0x0000000221127210 */ /* 0x080fe20007fde0ff */
[----:B------:R1:W3:Y:S01]  /*0340*/  LDG.E.U16 R4, desc[UR20][R4.64] ;  /* 0x0000001404047981 */ /* 0x0002e2000c1e1500 */
[-C--:B------:R-:W-:Y:S01]  /*0350*/  IADD3 R26, P2, R31, R2.reuse, RZ ;  /* 0x000000021f1a7210 */ /* 0x080fe20007f5e0ff */
[----:B------:R-:W-:Y:S01]  /*0360*/  IMAD R31, R35, 0xd, RZ ;  /* 0x0000000d231f7824 */ /* 0x000fe200078e02ff */
[----:B------:R-:W-:Y:S01]  /*0370*/  IADD3 R28, P1, R37, R2, RZ ;  /* 0x00000002251c7210 */ /* 0x000fe20007f3e0ff */
[----:B------:R-:W-:Y:S01]  /*0380*/  IMAD R35, R35, 0xf, RZ ;  /* 0x0000000f23237824 */ /* 0x000fe200078e02ff */
[-C--:B------:R-:W-:Y:S01]  /*0390*/  LEA.HI.X.SX32 R17, R17, R3.reuse, 0x1, P5 ;  /* 0x0000000311117211 */ /* 0x080fe200028f0eff */
[----:B------:R4:W5:Y:S01]  /*03a0*/  LDG.E.U16 R6, desc[UR20][R6.64] ;  /* 0x0000001406067981 */ /* 0x000962000c1e1500 */
[----:B------:R-:W-:-:S02]  /*03b0*/  LEA.HI.X.SX32 R21, R21, R3, 0x1, P4 ;  /* 0x0000000315157211 */ /* 0x000fc400020f0eff */
[-C--:B------:R-:W-:Y:S01]  /*03c0*/  IADD3 R30, P5, R39, R2.reuse, RZ ;  /* 0x00000002271e7210 */ /* 0x080fe20007fbe0ff */
[----:B------:R4:W5:Y:S01]  /*03d0*/  LDG.E.U16 R8, desc[UR20][R8.64] ;  /* 0x0000001408087981 */ /* 0x000962000c1e1500 */
[-C--:B------:R-:W-:Y:S02]  /*03e0*/  LEA.HI.X.SX32 R19, R19, R3.reuse, 0x1, P6 ;  /* 0x0000000313137211 */ /* 0x080fe400030f0eff */
[-C--:B------:R-:W-:Y:S01]  /*03f0*/  LEA.HI.X.SX32 R23, R23, R3.reuse, 0x1, P0 ;  /* 0x0000000317177211 */ /* 0x080fe200000f0eff */
[----:B------:R-:W3:Y:S01]  /*0400*/  LDG.E.U16 R20, desc[UR20][R20.64] ;  /* 0x0000001414147981 */ /* 0x000ee2000c1e1500 */
[-C--:B------:R-:W-:Y:S02]  /*0410*/  IADD3 R32, P6, R41, R2.reuse, RZ ;  /* 0x0000000229207210 */ /* 0x080fe40007fde0ff */
[----:B------:R-:W-:Y:S01]  /*0420*/  LEA.HI.X.SX32 R25, R25, R3, 0x1, P3 ;  /* 0x0000000319197211 */ /* 0x000fe200018f0eff */
[----:B------:R-:W5:Y:S01]  /*0430*/  LDG.E.U16 R22, desc[UR20][R22.64] ;  /* 0x0000001416167981 */ /* 0x000f62000c1e1500 */
[----:B0-----:R-:W-:-:S02]  /*0440*/  IADD3 R2, P4, R43, R2, RZ ;  /* 0x000000022b027210 */ /* 0x001fc40007f9e0ff */
[-C--:B------:R-:W-:Y:S01]  /*0450*/  LEA.HI.X.SX32 R27, R27, R3.reuse, 0x1, P2 ;  /* 0x000000031b1b7211 */ /* 0x080fe200010f0eff */
[----:B------:R-:W5:Y:S01]  /*0460*/  LDG.E.U16 R24, desc[UR20][R24.64] ;  /* 0x0000001418187981 */ /* 0x000f62000c1e1500 */
[-C--:B------:R-:W-:Y:S02]  /*0470*/  LEA.HI.X.SX32 R29, R29, R3.reuse, 0x1, P1 ;  /* 0x000000031d1d7211 */ /* 0x080fe400008f0eff */
[-C--:B------:R-:W-:Y:S01]  /*0480*/  LEA.HI.X.SX32 R31, R31, R3.reuse, 0x1, P5 ;  /* 0x000000031f1f7211 */ /* 0x080fe200028f0eff */
[----:B------:R-:W5:Y:S01]  /*0490*/  LDG.E.U16 R26, desc[UR20][R26.64] ;  /* 0x000000141a1a7981 */ /* 0x000f62000c1e1500 */
[-C--:B------:R-:W-:Y:S02]  /*04a0*/  LEA.HI.X.SX32 R33, R33, R3.reuse, 0x1, P6 ;  /* 0x0000000321217211 */ /* 0x080fe400030f0eff */
[----:B------:R-:W-:Y:S01]  /*04b0*/  LEA.HI.X.SX32 R3, R35, R3, 0x1, P4 ;  /* 0x0000000323037211 */ /* 0x000fe200020f0eff */
[----:B------:R0:W5:Y:S04]  /*04c0*/  LDG.E.U16 R10, desc[UR20][R10.64] ;  /* 0x000000140a0a7981 */ /* 0x000168000c1e1500 */
[----:B------:R-:W5:Y:S04]  /*04d0*/  LDG.E.U16 R28, desc[UR20][R28.64] ;  /* 0x000000141c1c7981 */ /* 0x000f68000c1e1500 */
[----:B------:R-:W5:Y:S04]  /*04e0*/  LDG.E.U16 R12, desc[UR20][R12.64] ;  /* 0x000000140c0c7981 */ /* 0x000f68000c1e1500 */
[----:B------:R-:W5:Y:S04]  /*04f0*/  LDG.E.U16 R30, desc[UR20][R30.64] ;  /* 0x000000141e1e7981 */ /* 0x000f68000c1e1500 */
[----:B------:R-:W5:Y:S04]  /*0500*/  LDG.E.U16 R16, desc[UR20][R16.64] ;  /* 0x0000001410107981 */ /* 0x000f68000c1e1500 */
[----:B------:R-:W5:Y:S04]  /*0510*/  LDG.E.U16 R32, desc[UR20][R32.64] ;  /* 0x0000001420207981 */ /* 0x000f68000c1e1500 */
[----:B------:R-:W5:Y:S04]  /*0520*/  LDG.E.U16 R18, desc[UR20][R18.64] ;  /* 0x0000001412127981 */ /* 0x000f68000c1e1500 */
[----:B------:R0:W5:Y:S01]  /*0530*/  LDG.E.U16 R2, desc[UR20][R2.64] ;  /* 0x0000001402027981 */ /* 0x000162000c1e1500 */
[----:B------:R-:W0:Y:S01]  /*0540*/  S2UR UR13, SR_CgaCtaId ;  /* 0x00000000000d79c3 */ /* 0x000e220000008800 */
[C---:B------:R-:W-:Y:S01]  /*0550*/  IMAD.SHL.U32 R0, R15.reuse, 0x2, RZ ;  /* 0x000000020f007824 */ /* 0x040fe200078e00ff */
[----:B------:R-:W-:Y:S01]  /*0560*/  SHF.L.U32 R72, R72, 0x8, RZ ;  /* 0x0000000848487819 */ /* 0x000fe200000006ff */
[----:B------:R-:W-:Y:S01]  /*0570*/  UMOV UR4, 0x400 ;  /* 0x0000040000047882 */ /* 0x000fe20000000000 */
[----:B-1----:R-:W-:-:S02]  /*0580*/  LOP3.LUT R5, R15, 0xc0, RZ, 0xc0, !PT ;  /* 0x000000c00f057812 */ /* 0x002fc400078ec0ff */
[----:B------:R-:W-:Y:S01]  /*0590*/  LOP3.LUT R36, R0, 0x7e, RZ, 0xc0, !PT ;  /* 0x0000007e00247812 */ /* 0x000fe200078ec0ff */
[----:B------:R-:W-:-:S03]  /*05a0*/  VIADD R81, R72, 0x100 ;  /* 0x0000010048517836 */ /* 0x000fc60000000000 */
[----:B----4-:R-:W-:Y:S02]  /*05b0*/  LEA R7, R5, R36, 0x5 ;  /* 0x0000002405077211 */ /* 0x010fe400078e28ff */
[----:B------:R-:W-:Y:S02]  /*05c0*/  ISETP.GE.AND P0, PT, R81, 0x1, PT ;  /* 0x000000015100780c */ /* 0x000fe40003f06270 */
[C---:B------:R-:W-:Y:S02]  /*05d0*/  LOP3.LUT R9, R7.reuse, 0x10, RZ, 0x3c, !PT ;  /* 0x0000001007097812 */ /* 0x040fe400078e3cff */
[C---:B0-----:R-:W-:Y:S01]  /*05e0*/  LOP3.LUT R11, R7.reuse, 0x20, RZ, 0x3c, !PT ;  /* 0x00000020070b7812 */ /* 0x041fe200078e3cff */
[----:B------:R-:W-:Y:S01]  /*05f0*/  ULEA UR13, UR13, UR4, 0x18 ;  /* 0x000000040d0d7291 */ /* 0x000fe2000f8ec03f */
[C---:B------:R-:W-:Y:S02]  /*0600*/  LOP3.LUT R3, R7.reuse, 0x30, RZ, 0x3c, !PT ;  /* 0x0000003007037812 */ /* 0x040fe400078e3cff */
[----:B------:R-:W-:-:S02]  /*0610*/  LOP3.LUT R13, R7, 0x40, RZ, 0x3c, !PT ;  /* 0x00000040070d7812 */ /* 0x000fc400078e3cff */
[C---:B------:R-:W-:Y:S02]  /*0620*/  LOP3.LUT R17, R7.reuse, 0x50, RZ, 0x3c, !PT ;  /* 0x0000005007117812 */ /* 0x040fe400078e3cff */
[----:B------:R-:W-:Y:S01]  /*0630*/  LOP3.LUT R19, R7, 0x60, RZ, 0x3c, !PT ;  /* 0x0000006007137812 */ /* 0x000fe200078e3cff */
[----:B------:R-:W-:Y:S01]  /*0640*/  IMAD.MOV.U32 R77, RZ, RZ, 0x3f800000 ;  /* 0x3f800000ff4d7424 */ /* 0x000fe200078e00ff */
[----:B------:R-:W-:Y:S01]  /*0650*/  MOV R43, 0xff800000 ;  /* 0xff800000002b7802 */ /* 0x000fe20000000f00 */
[----:B------:R-:W-:Y:S01]  /*0660*/  IMAD.MOV.U32 R41, RZ, RZ, -0x800000 ;  /* 0xff800000ff297424 */ /* 0x000fe200078e00ff */
[----:B------:R-:W-:Y:S01]  /*0670*/  MOV R78, 0x3f800000 ;  /* 0x3f800000004e7802 */ /* 0x000fe20000000f00 */
[----:B------:R-:W-:Y:S01]  /*0680*/  IMAD.MOV.U32 R42, RZ, RZ, -0x800000 ;  /* 0xff800000ff2a7424 */ /* 0x000fe200078e00ff */
[----:B------:R-:W-:Y:S01]  /*0690*/  CS2R R64, SRZ ;  /* 0x0000000000407805 */ /* 0x000fe2000001ff00 */
[----:B------:R-:W-:Y:S01]  /*06a0*/  IMAD.MOV.U32 R40, RZ, RZ, -0x800000 ;  /* 0xff800000ff287424 */ /* 0x000fe200078e00ff */
[----:B------:R-:W-:Y:S01]  /*06b0*/  CS2R R66, SRZ ;  /* 0x0000000000427805 */ /* 0x000fe2000001ff00 */
[----:B------:R-:W-:Y:S01]  /*06c0*/  IMAD.MOV.U32 R79, RZ, RZ, 0x3f800000 ;  /* 0x3f800000ff4f7424 */ /* 0x000fe200078e00ff */
[----:B------:R-:W-:Y:S01]  /*06d0*/  CS2R R68, SRZ ;  /* 0x0000000000447805 */ /* 0x000fe2000001ff00 */
[----:B------:R-:W-:Y:S01]  /*06e0*/  IMAD.MOV.U32 R76, RZ, RZ, 0x3f800000 ;  /* 0x3f800000ff4c7424 */ /* 0x000fe200078e00ff */
[----:B------:R-:W-:-:S02]  /*06f0*/  CS2R R70, SRZ ;  /* 0x0000000000467805 */ /* 0x000fc4000001ff00 */
[----:B------:R-:W-:Y:S02]  /*0700*/  CS2R R56, SRZ ;  /* 0x0000000000387805 */ /* 0x000fe4000001ff00 */
[----:B------:R-:W-:Y:S02]  /*0710*/  CS2R R58, SRZ ;  /* 0x00000000003a7805 */ /* 0x000fe4000001ff00 */
[----:B------:R-:W-:Y:S02]  /*0720*/  CS2R R60, SRZ ;  /* 0x00000000003c7805 */ /* 0x000fe4000001ff00 */
[----:B------:R-:W-:Y:S01]  /*0730*/  CS2R R62, SRZ ;  /* 0x00000000003e7805 */ /* 0x000fe2000001ff00 */
[----:B--2---:R-:W-:Y:S04]  /*0740*/  STS.U16 [R7+UR13], R34 ;  /* 0x0000002207007988 */ /* 0x004fe8000800040d */
[----:B---3--:R0:W-:Y:S04]  /*0750*/  STS.U16 [R7+UR13+0x400], R20 ;  /* 0x0004001407007988 */ /* 0x0081e8000800040d */
[----:B------:R-:W-:Y:S04]  /*0760*/  STS.U16 [R9+UR13+0x80], R4 ;  /* 0x0000800409007988 */ /* 0x000fe8000800040d */
[----:B-----5:R-:W-:Y:S01]  /*0770*/  STS.U16 [R9+UR13+0x480], R22 ;  /* 0x0004801609007988 */ /* 0x020fe2000800040d */
[----:B0-----:R-:W-:-:S03]  /*0780*/  LOP3.LUT R7, R7, 0x70, RZ, 0x3c, !PT ;  /* 0x0000007007077812 */ /* 0x001fc600078e3cff */
[----:B------:R-:W-:Y:S04]  /*0790*/  STS.U16 [R11+UR13+0x100], R6 ;  /* 0x000100060b007988 */ /* 0x000fe8000800040d */
[----:B------:R-:W-:Y:S04]  /*07a0*/  STS.U16 [R11+UR13+0x500], R24 ;  /* 0x000500180b007988 */ /* 0x000fe8000800040d */
[----:B------:R-:W-:Y:S04]  /*07b0*/  STS.U16 [R3+UR13+0x180], R8 ;  /* 0x0001800803007988 */ /* 0x000fe8000800040d */
[----:B------:R-:W-:Y:S04]  /*07c0*/  STS.U16 [R3+UR13+0x580], R26 ;  /* 0x0005801a03007988 */ /* 0x000fe8000800040d */
[----:B------:R-:W-:Y:S04]  /*07d0*/  STS.U16 [R13+UR13+0x200], R10 ;  /* 0x0002000a0d007988 */ /* 0x000fe8000800040d */
[----:B------:R-:W-:Y:S04]  /*07e0*/  STS.U16 [R13+UR13+0x600], R28 ;  /* 0x0006001c0d007988 */ /* 0x000fe8000800040d */
[----:B------:R-:W-:Y:S04]  /*07f0*/  STS.U16 [R17+UR13+0x280], R12 ;  /* 0x0002800c11007988 */ /* 0x000fe8000800040d */
[----:B------:R0:W-:Y:S04]  /*0800*/  STS.U16 [R17+UR13+0x680], R30 ;  /* 0x0006801e11007988 */ /* 0x0001e8000800040d */
[----:B------:R1:W-:Y:S04]  /*0810*/  STS.U16 [R19+UR13+0x300], R16 ;  /* 0x0003001013007988 */ /* 0x0003e8000800040d */
[----:B------:R-:W-:Y:S04]  /*0820*/  STS.U16 [R19+UR13+0x700], R32 ;  /* 0x0007002013007988 */ /* 0x000fe8000800040d */
[----:B------:R2:W-:Y:S01]  /*0830*/  STS.U16 [R7+UR13+0x380], R18 ;  /* 0x0003801207007988 */ /* 0x0005e2000800040d */
[----:B0-----:R-:W-:-:S03]  /*0840*/  LOP3.LUT R17, R15, 0xe0, RZ, 0xc0, !PT ;  /* 0x000000e00f117812 */ /* 0x001fc600078ec0ff */
[----:B------:R0:W-:Y:S01]  /*0850*/  STS.U16 [R7+UR13+0x780], R2 ;  /* 0x0007800207007988 */ /* 0x0001e2000800040d */
[C---:B-1----:R-:W-:Y:S02]  /*0860*/  LOP3.LUT R16, R15.reuse, 0xff, RZ, 0xc0, !PT ;  /* 0x000000ff0f107812 */ /* 0x042fe400078ec0ff */
[----:B--2---:R-:W-:Y:S01]  /*0870*/  LOP3.LUT R18, R15, 0xf, RZ, 0xc0, !PT ;  /* 0x0000000f0f127812 */ /* 0x004fe200078ec0ff */
[----:B------:R-:W-:Y:S06]  /*0880*/  @!P0 BRA `(.L_x_0) ;  /* 0x0000002000208947 */ /* 0x000fec0003800000 */
[----:B------:R-:W1:Y:S01]  /*0890*/  LDC.64 R12, c[0x0][0x260] ;  /* 0x00009800ff0c7b82 */ /* 0x000e620000000a00 */
[----:B0-----:R-:W-:Y:S01]  /*08a0*/  SHF.R.U32.HI R2, RZ, 0x5, R15 ;  /* 0x00000005ff027819 */ /* 0x001fe2000001160f */
[----:B------:R-:W-:Y:S01]  /*08b0*/  IMAD.SHL.U32 R73, R16, 0x2, RZ ;  /* 0x0000000210497824 */ /* 0x000fe200078e00ff */
[----:B------:R-:W-:Y:S01]  /*08c0*/  ULDC UR4, c[0x0][0x258] ;  /* 0x0000960000047ab9 */ /* 0x000fe20000000800 */
[----:B------:R-:W-:Y:S01]  /*08d0*/  SHF.R.U32.HI R4, RZ, 0x2, R5 ;  /* 0x00000002ff047819 */ /* 0x000fe20000011605 */
[----:B------:R-:W-:Y:S01]  /*08e0*/  IMAD R3, R18, UR4, RZ ;  /* 0x0000000412037c24 */ /* 0x000fe2000f8e02ff */
[----:B------:R-:W-:Y:S01]  /*08f0*/  R2UR UR24, R2 ;  /* 0x00000000021872ca */ /* 0x000fe200000e0000 */
[----:B------:R-:W-:Y:S01]  /*0900*/  ULDC.64 UR6, c[0x0][0x220] ;  /* 0x0000880000067ab9 */ /* 0x000fe20000000a00 */
[----:B------:R-:W0:Y:S01]  /*0910*/  LDC.64 R10, c[0x0][0x250] ;  /* 0x00009400ff0a7b82 */ /* 0x000e220000000a00 */
[----:B------:R-:W-:Y:S01]  /*0920*/  LOP3.LUT R2, R15, 0x1f, RZ, 0xc0, !PT ;  /* 0x0000001f0f027812 */ /* 0x000fe200078ec0ff */
[----:B------:R-:W-:Y:S01]  /*0930*/  ULDC.64 UR4, c[0x0][0x218] ;  /* 0x0000860000047ab9 */ /* 0x000fe20000000a00 */
[----:B------:R-:W-:Y:S01]  /*0940*/  LOP3.LUT R73, R73, R4, RZ, 0x3c, !PT ;  /* 0x0000000449497212 */ /* 0x000fe200078e3cff */
[----:B------:R-:W-:Y:S01]  /*0950*/  IMAD.MOV.U32 R77, RZ, RZ, 0x3f800000 ;  /* 0x3f800000ff4d7424 */ /* 0x000fe200078e00ff */
[C---:B------:R-:W-:Y:S01]  /*0960*/  SHF.L.U32 R5, R3.reuse, 0x1, RZ ;  /* 0x0000000103057819 */ /* 0x040fe200000006ff */
[----:B------:R-:W-:Y:S01]  /*0970*/  IMAD.HI R3, R3, 0x2, RZ ;  /* 0x0000000203037827 */ /* 0x000fe200078e02ff */
[----:B------:R-:W-:Y:S01]  /*0980*/  SHF.R.U32.HI R8, RZ, 0x2, R15 ;  /* 0x00000002ff087819 */ /* 0x000fe2000001160f */
[----:B------:R-:W2:Y:S01]  /*0990*/  LDC R22, c[0x0][0x268] ;  /* 0x00009a00ff167b82 */ /* 0x000ea20000000800 */
[----:B------:R-:W-:Y:S01]  /*09a0*/  LOP3.LUT R83, R0, 0x6, RZ, 0xc0, !PT ;  /* 0x0000000600537812 */ /* 0x000fe200078ec0ff */
[----:B------:R-:W-:Y:S01]  /*09b0*/  IMAD.MOV.U32 R23, RZ, RZ, RZ ;  /* 0x000000ffff177224 */ /* 0x000fe200078e00ff */
[----:B------:R-:W-:Y:S01]  /*09c0*/  SGXT.U32 R8, R8, 0x3 ;  /* 0x000000030808781a */ /* 0x000fe20000000000 */
[----:B------:R-:W-:Y:S01]  /*09d0*/  IMAD.MOV.U32 R78, RZ, RZ, 0x3f800000 ;  /* 0x3f800000ff4e7424 */ /* 0x000fe200078e00ff */
[----:B------:R-:W-:Y:S01]  /*09e0*/  MOV R80, 0xff800000 ;  /* 0xff80000000507802 */ /* 0x000fe20000000f00 */
[----:B------:R-:W-:Y:S01]  /*09f0*/  IMAD.MOV.U32 R79, RZ, RZ, 0x3f800000 ;  /* 0x3f800000ff4f7424 */ /* 0x000fe200078e00ff */
[----:B------:R-:W-:Y:S01]  /*0a00*/  MOV R76, 0x3f800000 ;  /* 0x3f800000004c7802 */ /* 0x000fe20000000f00 */
[----:B-1----:R-:W-:Y:S01]  /*0a10*/  IMAD R12, R12, UR12, RZ ;  /* 0x0000000c0c0c7c24 */ /* 0x002fe2000f8e02ff */
[----:B------:R-:W-:Y:S01]  /*0a20*/  MOV R75, 0xff800000 ;  /* 0xff800000004b7802 */ /* 0x000fe20000000f00 */
[----:B------:R-:W-:Y:S01]  /*0a30*/  IMAD R6, R2, R13, RZ ;  /* 0x0000000d02067224 */ /* 0x000fe200078e02ff */
[----:B------:R-:W-:Y:S01]  /*0a40*/  CS2R R64, SRZ ;  /* 0x0000000000407805 */ /* 0x000fe2000001ff00 */
[C---:B------:R-:W-:Y:S01]  /*0a50*/  IMAD.SHL.U32 R4, R12.reuse, 0x2, RZ ;  /* 0x000000020c047824 */ /* 0x040fe200078e00ff */
[----:B------:R-:W-:Y:S01]  /*0a60*/  CS2R R66, SRZ ;  /* 0x0000000000427805 */ /* 0x000fe2000001ff00 */
[----:B------:R-:W-:Y:S01]  /*0a70*/  IMAD.HI R12, R12, 0x2, RZ ;  /* 0x000000020c0c7827 */ /* 0x000fe200078e02ff */
[----:B------:R-:W-:-:S02]  /*0a80*/  SHF.L.U32 R7, R6, 0x1, RZ ;  /* 0x0000000106077819 */ /* 0x000fc400000006ff */
[----:B------:R-:W-:Y:S02]  /*0a90*/  CS2R R68, SRZ ;  /* 0x0000000000447805 */ /* 0x000fe4000001ff00 */
[----:B------:R-:W-:Y:S01]  /*0aa0*/  CS2R R70, SRZ ;  /* 0x0000000000467805 */ /* 0x000fe2000001ff00 */
[----:B0-----:R-:W-:Y:S01]  /*0ab0*/  IMAD R10, R10, UR12, RZ ;  /* 0x0000000c0a0a7c24 */ /* 0x001fe2000f8e02ff */
[----:B------:R-:W-:Y:S01]  /*0ac0*/  IADD3 R9, P2, P3, R7, UR6, R4 ;  /* 0x0000000607097c10 */ /* 0x000fe2000fb5e004 */
[----:B------:R-:W-:Y:S01]  /*0ad0*/  IMAD.MOV.U32 R74, RZ, RZ, -0x800000 ;  /* 0xff800000ff4a7424 */ /* 0x000fe200078e00ff */
[----:B------:R-:W-:Y:S01]  /*0ae0*/  SHF.R.U32.HI R4, RZ, 0x4, R15 ;  /* 0x00000004ff047819 */ /* 0x000fe2000001160f */
[C---:B------:R-:W-:Y:S01]  /*0af0*/  IMAD.SHL.U32 R2, R10.reuse, 0x2, RZ ;  /* 0x000000020a027824 */ /* 0x040fe200078e00ff */
[----:B------:R-:W-:Y:S01]  /*0b00*/  SHF.R.U32.HI R7, RZ, 0x1, R17 ;  /* 0x00000001ff077819 */ /* 0x000fe20000011611 */
[----:B------:R-:W-:Y:S01]  /*0b10*/  IMAD.HI R10, R10, 0x2, RZ ;  /* 0x000000020a0a7827 */ /* 0x000fe200078e02ff */
[----:B------:R-:W-:-:S02]  /*0b20*/  SGXT.U32 R4, R4, 0x4 ;  /* 0x000000040404781a */ /* 0x000fc40000000000 */
[----:B------:R-:W-:Y:S02]  /*0b30*/  CS2R R56, SRZ ;  /* 0x0000000000387805 */ /* 0x000fe4000001ff00 */
[----:B------:R-:W-:Y:S01]  /*0b40*/  IADD3 R21, P0, P1, R5, UR4, R2 ;  /* 0x0000000405157c10 */ /* 0x000fe2000f91e002 */
[----:B------:R-:W-:Y:S01]  /*0b50*/  IMAD.HI R5, R6, 0x2, RZ ;  /* 0x0000000206057827 */ /* 0x000fe200078e02ff */
[----:B------:R-:W-:Y:S02]  /*0b60*/  SHF.R.U32.HI R2, RZ, 0x5, R15 ;  /* 0x00000005ff027819 */ /* 0x000fe4000001160f */
[----:B------:R-:W-:Y:S02]  /*0b70*/  CS2R R58, SRZ ;  /* 0x00000000003a7805 */ /* 0x000fe4000001ff00 */
[----:B------:R-:W-:Y:S01]  /*0b80*/  LOP3.LUT R72, R72, R7, R8, 0xfe, !PT ;  /* 0x0000000748487212 */ /* 0x000fe200078efe08 */
[----:B------:R-:W-:Y:S01]  /*0b90*/  IMAD R20, R4, R11, RZ ;  /* 0x0000000b04147224 */ /* 0x000fe200078e02ff */
[----:B------:R-:W-:-:S02]  /*0ba0*/  SGXT.U32 R2, R2, 0x3 ;  /* 0x000000030202781a */ /* 0x000fc40000000000 */
[----:B------:R-:W-:Y:S02]  /*0bb0*/  CS2R R60, SRZ ;  /* 0x00000000003c7805 */ /* 0x000fe4000001ff00 */
[----:B------:R-:W-:Y:S01]  /*0bc0*/  IADD3.X R7, R3, UR5, R10, P0, P1 ;  /* 0x0000000503077c10 */ /* 0x000fe200087e240a */
[----:B------:R-:W-:Y:S01]  /*0bd0*/  IMAD R3, R11, 0x10, R20 ;  /* 0x000000100b037824 */ /* 0x000fe200078e0214 */
[-C--:B------:R-:W-:Y:S01]  /*0be0*/  LEA R8, P0, R20, R21.reuse, 0x1 ;  /* 0x0000001514087211 */ /* 0x080fe200078008ff */
[----:B--2---:R-:W-:Y:S01]  /*0bf0*/  IMAD R19, R2, R22, RZ ;  /* 0x0000001602137224 */ /* 0x004fe200078e02ff */
[----:B------:R-:W-:Y:S01]  /*0c00*/  IADD3.X R12, R5, UR7, R12, P2, P3 ;  /* 0x00000007050c7c10 */ /* 0x000fe200097e640c */
[----:B------:R-:W-:Y:S01]  /*0c10*/  UIADD3 UR5, UR13, 0x2000, URZ ;  /* 0x000020000d057890 */ /* 0x000fe2000fffe03f */
[----:B------:R-:W-:Y:S01]  /*0c20*/  LEA R6, P1, R3, R21, 0x1 ;  /* 0x0000001503067211 */ /* 0x000fe200078208ff */
[----:B------:R-:W-:Y:S01]  /*0c30*/  IMAD R10, R22, 0x8, R19 ;  /* 0x00000008160a7824 */ /* 0x000fe200078e0213 */
[-C--:B------:R-:W-:Y:S01]  /*0c40*/  LEA R4, P2, R19, R9.reuse, 0x1 ;  /* 0x0000000913047211 */ /* 0x080fe200078408ff */
[----:B------:R-:W-:Y:S01]  /*0c50*/  USHF.R.U32.HI UR5, URZ, 0x4, UR5 ;  /* 0x000000043f057899 */ /* 0x000fe20008011605 */
[----:B------:R-:W-:Y:S01]  /*0c60*/  CS2R R62, SRZ ;  /* 0x00000000003e7805 */ /* 0x000fe2000001ff00 */
[----:B------:R-:W-:Y:S01]  /*0c70*/  UMOV UR8, 0xfffffffe ;  /* 0xfffffffe00087882 */ /* 0x000fe20000000000 */
[----:B------:R-:W-:Y:S01]  /*0c80*/  LEA R2, P3, R10, R9, 0x1 ;  /* 0x000000090a027211 */ /* 0x000fe200078608ff */
[----:B------:R-:W-:Y:S01]  /*0c90*/  USGXT.U32 UR6, UR5, 0xe ;  /* 0x0000000e0506789a */ /* 0x000fe20008000000 */
[-C--:B------:R-:W-:Y:S01]  /*0ca0*/  LEA.HI.X.SX32 R9, R20, R7.reuse, 0x1, P0 ;  /* 0x0000000714097211 */ /* 0x080fe200000f0eff */
[----:B------:R-:W-:Y:S01]  /*0cb0*/  UMOV UR9, 0x7fffffdf ;  /* 0x7fffffdf00097882 */ /* 0x000fe20000000000 */
[----:B------:R-:W-:Y:S01]  /*0cc0*/  LEA.HI.X.SX32 R7, R3, R7, 0x1, P1 ;  /* 0x0000000703077211 */ /* 0x000fe200008f0eff */
[----:B------:R-:W-:Y:S01]  /*0cd0*/  UMOV UR7, URZ ;  /* 0x0000003f00077c82 */ /* 0x000fe20008000000 */
[-C--:B------:R-:W-:Y:S01]  /*0ce0*/  LEA.HI.X.SX32 R5, R19, R12.reuse, 0x1, P2 ;  /* 0x0000000c13057211 */ /* 0x080fe200010f0eff */
[----:B------:R-:W-:Y:S01]  /*0cf0*/  UMOV UR4, URZ ;  /* 0x0000003f00047c82 */ /* 0x000fe20008000000 */
[----:B------:R-:W-:Y:S01]  /*0d00*/  LEA.HI.X.SX32 R3, R10, R12, 0x1, P3 ;  /* 0x0000000c0a037211 */ /* 0x000fe200018f0eff */
[----:B------:R-:W-:Y:S01]  /*0d10*/  IMAD.MOV.U32 R10, RZ, RZ, -0x800000 ;  /* 0xff800000ff0a7424 */ /* 0x000fe200078e00ff */
[----:B------:R-:W-:Y:S01]  /*0d20*/  SHF.R.S32.HI R12, RZ, 0x6, R15 ;  /* 0x00000006ff0c7819 */ /* 0x000fe2000001140f */
[----:B------:R-:W-:Y:S01]  /*0d30*/  UIADD3.64 UR14, UR6, -UR8, URZ ;  /* 0x80000008060e7297 */ /* 0x000fe2000fffe03f */
[----:B------:R-:W-:Y:S01]  /*0d40*/  MOV R19, RZ ;  /* 0x000000ff00137202 */ /* 0x000fe20000000f00 */
[----:B------:R-:W-:Y:S01]  /*0d50*/  UMOV UR5, URZ ;  /* 0x0000003f00057c82 */ /* 0x000fe20008000000 */
[----:B------:R-:W-:Y:S01]  /*0d60*/  SGXT R12, R12, 0x1 ;  /* 0x000000010c0c781a */ /* 0x000fe20000000200 */
[----:B------:R-:W-:Y:S01]  /*0d70*/  ULDC UR25, c[0x0][0x238] ;  /* 0x00008e0000197ab9 */ /* 0x000fe20000000800 */
[----:B------:R-:W-:Y:S01]  /*0d80*/  LOP3.LUT R20, R72, 0x80, RZ, 0xfc, !PT ;  /* 0x0000008048147812 */ /* 0x000fe200078efcff */
[----:B------:R-:W-:Y:S01]  /*0d90*/  UMOV UR10, UR6 ;  /* 0x00000006000a7c82 */ /* 0x000fe20008000000 */
[----:B------:R-:W-:Y:S01]  /*0da0*/  LOP3.LUT R21, R12, 0x90, RZ, 0xc0, !PT ;  /* 0x000000900c157812 */ /* 0x000fe200078ec0ff */
[----:B------:R-:W-:Y:S01]  /*0db0*/  UMOV UR11, 0xc0000010 ;  /* 0xc0000010000b7882 */ /* 0x000fe20000000000 */
[C---:B------:R-:W-:Y:S01]  /*0dc0*/  LOP3.LUT R12, R72.reuse, 0x8, RZ, 0xfc, !PT ;  /* 0x00000008480c7812 */ /* 0x040fe200078efcff */
[----:B------:R-:W-:Y:S01]  /*0dd0*/  UMOV UR22, UR6 ;  /* 0x0000000600167c82 */ /* 0x000fe20008000000 */
[----:B------:R-:W-:Y:S01]  /*0de0*/  LOP3.LUT R22, R21, 0x17e, R0, 0x78, !PT ;  /* 0x0000017e15167812 */ /* 0x000fe200078e7800 */
[----:B------:R-:W-:Y:S01]  /*0df0*/  UMOV UR23, 0x80000020 ;  /* 0x8000002000177882 */ /* 0x000fe20000000000 */
[----:B------:R-:W-:-:S07]  /*0e00*/  LOP3.LUT R21, R72, 0x88, RZ, 0xfc, !PT ;  /* 0x0000008848157812 */ /* 0x000fce00078efcff */
.L_x_1:
[----:B------:R-:W-:-:S04]  /*0e10*/  IMAD.WIDE R24, R23, 0x2, R8 ;  /* 0x0000000217187825 */ /* 0x000fc800078e0208 */
[----:B------:R-:W-:Y:S01]  /*0e20*/  IMAD.WIDE R26, R23, 0x2, R6 ;  /* 0x00000002171a7825 */ /* 0x000fe200078e0206 */
[----:B------:R-:W2:Y:S04]  /*0e30*/  LDG.E.U16 R85, desc[UR20][R24.64] ;  /* 0x0000001418557981 */ /* 0x000ea8000c1e1500 */
[----:B------:R-:W3:Y:S01]  /*0e40*/  LDG.E.U16 R87, desc[UR20][R26.64] ;  /* 0x000000141a577981 */ /* 0x000ee2000c1e1500 */
[----:B------:R-:W-:Y:S01]  /*0e50*/  USHF.L.U32 UR6, UR24, 0x5, URZ ;  /* 0x0000000518067899 */ /* 0x000fe2000800063f */
[----:B------:R-:W-:Y:S01]  /*0e60*/  UMOV UR16, 0x100 ;  /* 0x0000010000107882 */ /* 0x000fe20000000000 */
[----:B------:R-:W-:Y:S02]  /*0e70*/  BAR.SYNC.DEFER_BLOCKING 0x0 ;  /* 0x0000000000007b1d */ /* 0x000fe40000010000 */
[----:B------:R-:W-:-:S04]  /*0e80*/  ULOP3.LUT UR6, UR6, 0x80, URZ, 0xc0, !UPT ;  /* 0x0000008006067892 */ /* 0x000fc8000f8ec03f */
[----:B------:R-:W-:Y:S01]  /*0e90*/  ULEA.HI UR6, UR13, UR6, URZ, 0x1c ;  /* 0x000000060d067291 */ /* 0x000fe2000f8fe03f */
[----:B------:R-:W-:Y:S01]  /*0ea0*/  UMOV UR17, 0x40000040 ;  /* 0x4000004000117882 */ /* 0x000fe20000000000 */
[----:B------:R-:W-:Y:S02]  /*0eb0*/  UMOV UR7, URZ ;  /* 0x0000003f00077c82 */ /* 0x000fe40008000000 */
[----:B------:R-:W-:Y:S01]  /*0ec0*/  ULOP3.LUT UR6, UR6, 0x3fff, URZ, 0xc0, !UPT ;  /* 0x00003fff06067892 */ /* 0x000fe2000f8ec03f */
[----:B------:R-:W-:Y:S01]  /*0ed0*/  UMOV UR9, 0x40000040 ;  /* 0x4000004000097882 */ /* 0x000fe20000000000 */
[----:B------:R-:W-:Y:S02]  /*0ee0*/  UMOV UR18, UR10 ;  /* 0x0000000a00127c82 */ /* 0x000fe40008000000 */
[----:B------:R-:W-:Y:S01]  /*0ef0*/  UIADD3.64 UR16, UR6, UR16, URZ ;  /* 0x0000001006107297 */ /* 0x000fe2000fffe03f */
[----:B------:R-:W-:Y:S02]  /*0f00*/  UMOV UR19, UR11 ;  /* 0x0000000b00137c82 */ /* 0x000fe40008000000 */
[----:B------:R-:W-:Y:S01]  /*0f10*/  UMOV UR8, UR6 ;  /* 0x0000000600087c82 */ /* 0x000fe20008000000 */
[----:B--2---:R0:W-:Y:S04]  /*0f20*/  STS.U16 [R22+UR13+0x2000], R85 ;  /* 0x0020005516007988 */ /* 0x0041e8000800040d */
[----:B---3--:R1:W-:Y:S01]  /*0f30*/  STS.U16 [R22+UR13+0x2200], R87 ;  /* 0x0022005716007988 */ /* 0x0083e2000800040d */
[----:B------:R2:W-:Y:S06]  /*0f40*/  MEMBAR.ALL.CTA ;  /* 0x0000000000007992 */ /* 0x0005ec0000008000 */
[----:B--2---:R-:W2:Y:S02]  /*0f50*/  FENCE.VIEW.ASYNC.S ;  /* 0x00000000000073c6 */ /* 0x004ea40000000000 */
[----:B--2---:R-:W-:Y:S01]  /*0f60*/  BAR.SYNC.DEFER_BLOCKING 0x0 ;  /* 0x0000000000007b1d */ /* 0x004fe20000010000 */
[----:B0-----:R-:W-:-:S04]  /*0f70*/  IADD3 R85, P0, R83, UR4, RZ ;  /* 0x0000000453557c10 */ /* 0x001fc8000ff1e0ff */
[----:B------:R-:W-:-:S04]  /*0f80*/  IADD3 R89, P2, R85, 0x9, RZ ;  /* 0x0000000955597810 */ /* 0x000fc80007f5e0ff */
[C---:B------:R-:W-:Y:S02]  /*0f90*/  ISETP.GT.U32.AND P4, PT, R89.reuse, R72, PT ;  /* 0x000000485900720c */ /* 0x040fe40003f84070 */
[C---:B------:R-:W-:Y:S02]  /*0fa0*/  ISETP.GT.U32.AND P1, PT, R89.reuse, R12, PT ;  /* 0x0000000c5900720c */ /* 0x040fe40003f24070 */
[C---:B------:R-:W-:Y:S02]  /*0fb0*/  ISETP.GT.U32.AND P6, PT, R89.reuse, R20, PT ;  /* 0x000000145900720c */ /* 0x040fe40003fc4070 */
[----:B------:R-:W-:Y:S01]  /*0fc0*/  ISETP.GT.U32.AND P3, PT, R89, R21, PT ;  /* 0x000000155900720c */ /* 0x000fe20003f64070 */
[----:B------:R-:W-:-:S04]  /*0fd0*/  IMAD.X R89, RZ, RZ, UR5, P0 ;  /* 0x00000005ff597e24 */ /* 0x000fc800080e06ff */
[----:B------:R-:W-:Y:S01]  /*0fe0*/  IMAD.X R91, RZ, RZ, R89, P2 ;  /* 0x000000ffff5b7224 */ /* 0x000fe200010e0659 */
[----:B------:R-:W-:-:S04]  /*0ff0*/  WARPGROUP.ARRIVE ;  /* 0x00000000000079c5 */ /* 0x000fc80000000000 */
[C---:B------:R-:W-:Y:S02]  /*1000*/  ISETP.GT.U32.AND.EX P4, PT, R91.reuse, RZ, PT, P4 ;  /* 0x000000ff5b00720c */ /* 0x040fe40003f84140 */
[C---:B------:R-:W-:Y:S02]  /*1010*/  ISETP.GT.U32.AND.EX P1, PT, R91.reuse, RZ, PT, P1 ;  /* 0x000000ff5b00720c */ /* 0x040fe40003f24110 */
[C---:B------:R-:W-:Y:S01]  /*1020*/  ISETP.GT.U32.AND.EX P6, PT, R91.reuse, RZ, PT, P6 ;  /* 0x000000ff5b00720c */ /* 0x040fe20003fc4160 */
[----:B------:R-:W-:Y:S01]  /*1030*/  HGMMA.64x32x16.F32 R40, gdesc[UR8].tnspA, RZ, !UPT ;  /* 0x20600000082879f0 */ /* 0x000fe2000c7008ff */
[----:B------:R-:W-:-:S03]  /*1040*/  ISETP.GT.U32.AND.EX P3, PT, R91, RZ, PT, P3 ;  /* 0x000000ff5b00720c */ /* 0x000fc60003f64130 */
[----:B------:R-:W-:Y:S03]  /*1050*/  HGMMA.64x32x16.F32 R24, gdesc[UR16].tnspA, RZ, !UPT, gsb0 ;  /* 0x20600000101879f0 */ /* 0x000fe6000c0008ff */
[----:B------:R-:W-:Y:S02]  /*1060*/  WARPGROUP.DEPBAR.LE gsb0, 0x0 ;  /* 0x00008000000079c5 */ /* 0x000fe40000010000 */
[----:B------:R-:W-:Y:S01]  /*1070*/  FMUL R84, R45, UR25 ;  /* 0x000000192d547c20 */ /* 0x000fe20008400000 */
[----:B------:R-:W-:Y:S01]  /*1080*/  IADD3 R45, P2, R85, 0x10, RZ ;  /* 0x00000010552d7810 */ /* 0x000fe20007f5e0ff */
[----:B------:R-:W-:Y:S01]  /*1090*/  FMUL R82, R47, UR25 ;  /* 0x000000192f527c20 */ /* 0x000fe20008400000 */
[----:B------:R-:W-:Y:S01]  /*10a0*/  FMUL R29, R29, UR25 ;  /* 0x000000191d1d7c20 */ /* 0x000fe20008400000 */
[----:B------:R-:W-:Y:S01]  /*10b0*/  FMUL R86, R48, UR25 ;  /* 0x0000001930567c20 */ /* 0x000fe20008400000 */
[----:B------:R-:W-:Y:S01]  /*10c0*/  FSEL R84, R84, -INF , !P4 ;  /* 0xff80000054547808 */ /* 0x000fe20006000000 */
[----:B------:R-:W-:Y:S01]  /*10d0*/  FMUL R48, R50, UR25 ;  /* 0x0000001932307c20 */ /* 0x000fe20008400000 */
[----:B------:R-:W-:Y:S01]  /*10e0*/  IADD3.X R90, RZ, R89, RZ, P2, !PT ;  /* 0x00000059ff5a7210 */ /* 0x000fe200017fe4ff */
[----:B------:R-:W-:Y:S01]  /*10f0*/  FMUL R47, R32, UR25 ;  /* 0x00000019202f7c20 */ /* 0x000fe20008400000 */
[----:B------:R-:W-:Y:S01]  /*1100*/  ISETP.GT.U32.AND P5, PT, R45, R72, PT ;  /* 0x000000482d00720c */ /* 0x000fe20003fa4070 */
[----:B------:R-:W-:Y:S01]  /*1110*/  FMUL R88, R49, UR25 ;  /* 0x0000001931587c20 */ /* 0x000fe20008400000 */
[----:B------:R-:W-:Y:S01]  /*1120*/  ISETP.GT.U32.AND P0, PT, R45, R12, PT ;  /* 0x0000000c2d00720c */ /* 0x000fe20003f04070 */
[----:B------:R-:W-:Y:S01]  /*1130*/  FMUL R50, R51, UR25 ;  /* 0x0000001933327c20 */ /* 0x000fe20008400000 */
[----:B------:R-:W-:Y:S01]  /*1140*/  ISETP.GT.U32.AND P4, PT, R45, R20, PT ;  /* 0x000000142d00720c */ /* 0x000fe20003f84070 */
[----:B------:R-:W-:Y:S01]  /*1150*/  FMUL R49, R33, UR25 ;  /* 0x0000001921317c20 */ /* 0x000fe20008400000 */
[----:B------:R-:W-:Y:S01]  /*1160*/  ISETP.GT.U32.AND P2, PT, R45, R21, PT ;  /* 0x000000152d00720c */ /* 0x000fe20003f44070 */
[----:B------:R-:W-:Y:S01]  /*1170*/  FMUL R92, R52, UR25 ;  /* 0x00000019345c7c20 */ /* 0x000fe20008400000 */
[----:B------:R-:W-:Y:S01]  /*1180*/  FSEL R82, R82, -INF , !P1 ;  /* 0xff80000052527808 */ /* 0x000fe20004800000 */
[----:B------:R-:W-:Y:S01]  /*1190*/  FMUL R52, R54, UR25 ;  /* 0x0000001936347c20 */ /* 0x000fe20008400000 */
[----:B------:R-:W-:Y:S01]  /*11a0*/  IADD3 R45, P1, R85, 0x11, RZ ;  /* 0x00000011552d7810 */ /* 0x000fe20007f3e0ff */
[----:B------:R-:W-:Y:S01]  /*11b0*/  FMUL R36, R36, UR25 ;  /* 0x0000001924247c20 */ /* 0x000fe20008400000 */
[C---:B------:R-:W-:Y:S01]  /*11c0*/  ISETP.GT.U32.AND.EX P5, PT, R90.reuse, RZ, PT, P5 ;  /* 0x000000ff5a00720c */ /* 0x040fe20003fa4150 */
[----:B------:R-:W-:Y:S01]  /*11d0*/  IMAD.WIDE R32, R19, 0x2, R4 ;  /* 0x0000000213207825 */ /* 0x000fe200078e0204 */
[----:B------:R-:W-:-:S02]  /*11e0*/  ISETP.GT.U32.AND.EX P0, PT, R90, RZ, PT, P0 ;  /* 0x000000ff5a00720c */ /* 0x000fc40003f04100 */
[----:B------:R-:W-:Y:S01]  /*11f0*/  ISETP.GT.U32.AND.EX P4, PT, R90, RZ, PT, P4 ;  /* 0x000000ff5a00720c */ /* 0x000fe20003f84140 */
[----:B-1----:R-:W-:Y:S01]  /*1200*/  IMAD.X R87, RZ, RZ, R89, P1 ;  /* 0x000000ffff577224 */ /* 0x002fe200008e0659 */
[----:B------:R-:W-:Y:S01]  /*1210*/  FSEL R29, R29, -INF , !P6 ;  /* 0xff8000001d1d7808 */ /* 0x000fe20007000000 */
[----:B------:R0:W2:Y:S01]  /*1220*/  LDG.E.U16 R32, desc[UR20][R32.64] ;  /* 0x0000001420207981 */ /* 0x0000a2000c1e1500 */
[C---:B------:R-:W-:Y:S02]  /*1230*/  ISETP.GT.U32.AND P6, PT, R45.reuse, R72, PT ;  /* 0x000000482d00720c */ /* 0x040fe40003fc4070 */
[----:B------:R-:W-:Y:S02]  /*1240*/  FSEL R86, R86, -INF , !P5 ;  /* 0xff80000056567808 */ /* 0x000fe40006800000 */
[----:B------:R-:W-:Y:S02]  /*1250*/  FSEL R48, R48, -INF , !P0 ;  /* 0xff80000030307808 */ /* 0x000fe40004000000 */
[----:B------:R-:W-:-:S02]  /*1260*/  ISETP.GT.U32.AND P5, PT, R45, R12, PT ;  /* 0x0000000c2d00720c */ /* 0x000fc40003fa4070 */
[C---:B------:R-:W-:Y:S02]  /*1270*/  ISETP.GT.U32.AND P0, PT, R45.reuse, R20, PT ;  /* 0x000000142d00720c */ /* 0x040fe40003f04070 */
[----:B------:R-:W-:Y:S02]  /*1280*/  ISETP.GT.U32.AND P1, PT, R45, R21, PT ;  /* 0x000000152d00720c */ /* 0x000fe40003f24070 */
[----:B------:R-:W-:Y:S02]  /*1290*/  FSEL R47, R47, -INF , !P4 ;  /* 0xff8000002f2f7808 */ /* 0x000fe40006000000 */
[----:B------:R-:W-:Y:S02]  /*12a0*/  IADD3 R45, P4, R85, 0x18, RZ ;  /* 0x00000018552d7810 */ /* 0x000fe40007f9e0ff */
[C---:B------:R-:W-:Y:S02]  /*12b0*/  ISETP.GT.U32.AND.EX P6, PT, R87.reuse, RZ, PT, P6 ;  /* 0x000000ff5700720c */ /* 0x040fe40003fc4160 */
[----:B------:R-:W-:Y:S01]  /*12c0*/  ISETP.GT.U32.AND.EX P5, PT, R87, RZ, PT, P5 ;  /* 0x000000ff5700720c */ /* 0x000fe20003fa4150 */
[----:B------:R-:W-:Y:S01]  /*12d0*/  IMAD.X R51, RZ, RZ, R89, P4 ;  /* 0x000000ffff337224 */ /* 0x000fe200020e0659 */
[----:B------:R-:W-:-:S02]  /*12e0*/  FSEL R88, R88, -INF , !P6 ;  /* 0xff80000058587808 */ /* 0x000fc40007000000 */
[----:B------:R-:W-:Y:S02]  /*12f0*/  ISETP.GT.U32.AND.EX P0, PT, R87, RZ, PT, P0 ;  /* 0x000000ff5700720c */ /* 0x000fe40003f04100 */
[----:B------:R-:W-:Y:S02]  /*1300*/  ISETP.GT.U32.AND P6, PT, R45, R72, PT ;  /* 0x000000482d00720c */ /* 0x000fe40003fc4070 */
[----:B------:R-:W-:Y:S02]  /*1310*/  FSEL R50, R50, -INF , !P5 ;  /* 0xff80000032327808 */ /* 0x000fe40006800000 */
[----:B------:R-:W-:Y:S02]  /*1320*/  FSEL R49, R49, -INF , !P0 ;  /* 0xff80000031317808 */ /* 0x000fe40004000000 */
[----:B------:R-:W-:Y:S02]  /*1330*/  ISETP.GT.U32.AND.EX P6, PT, R51, RZ, PT, P6 ;  /* 0x000000ff3300720c */ /* 0x000fe40003fc4160 */
[----:B------:R-:W-:-:S02]  /*1340*/  ISETP.GT.U32.AND P5, PT, R45, R12, PT ;  /* 0x0000000c2d00720c */ /* 0x000fc40003fa4070 */
[C---:B------:R-:W-:Y:S02]  /*1350*/  ISETP.GT.U32.AND P0, PT, R45.reuse, R20, PT ;  /* 0x000000142d00720c */ /* 0x040fe40003f04070 */
[----:B------:R-:W-:Y:S02]  /*1360*/  ISETP.GT.U32.AND P4, PT, R45, R21, PT ;  /* 0x000000152d00720c */ /* 0x000fe40003f84070 */
[----:B------:R-:W-:Y:S02]  /*1370*/  FSEL R92, R92, -INF , !P6 ;  /* 0xff8000005c5c7808 */ /* 0x000fe40007000000 */
[C---:B------:R-:W-:Y:S02]  /*1380*/  ISETP.GT.U32.AND.EX P5, PT, R51.reuse, RZ, PT, P5 ;  /* 0x000000ff3300720c */ /* 0x040fe40003fa4150 */
[----:B------:R-:W-:Y:S02]  /*1390*/  ISETP.GT.U32.AND.EX P0, PT, R51, RZ, PT, P0 ;  /* 0x000000ff3300720c */ /* 0x000fe40003f04100 */
[----:B------:R-:W-:-:S02]  /*13a0*/  IADD3 R45, P6, R85, 0x8, RZ ;  /* 0x00000008552d7810 */ /* 0x000fc40007fde0ff */
[----:B------:R-:W-:Y:S01]  /*13b0*/  ISETP.GT.U32.AND.EX P2, PT, R90, RZ, PT, P2 ;  /* 0x000000ff5a00720c */ /* 0x000fe20003f44120 */
[----:B------:R-:W-:Y:S01]  /*13c0*/  FMUL R90, R44, UR25 ;  /* 0x000000192c5a7c20 */ /* 0x000fe20008400000 */
[----:B------:R-:W-:Y:S02]  /*13d0*/  FSEL R52, R52, -INF , !P5 ;  /* 0xff80000034347808 */ /* 0x000fe40006800000 */
[----:B------:R-:W-:Y:S02]  /*13e0*/  FSEL R36, R36, -INF , !P0 ;  /* 0xff80000024247808 */ /* 0x000fe40004000000 */
[----:B------:R-:W-:Y:S02]  /*13f0*/  IADD3.X R91, RZ, R89, RZ, P6, !PT ;  /* 0x00000059ff5b7210 */ /* 0x000fe400037fe4ff */
[C---:B------:R-:W-:Y:S02]  /*1400*/  ISETP.GT.U32.AND P5, PT, R45.reuse, R72, PT ;  /* 0x000000482d00720c */ /* 0x040fe40003fa4070 */
[----:B------:R-:W-:-:S02]  /*1410*/  ISETP.GT.U32.AND P0, PT, R45, R20, PT ;  /* 0x000000142d00720c */ /* 0x000fc40003f04070 */
[----:B------:R-:W-:Y:S01]  /*1420*/  ISETP.GT.U32.AND P6, PT, R45, R21, PT ;  /* 0x000000152d00720c */ /* 0x000fe20003fc4070 */
[----:B------:R-:W-:-:S04]  /*1430*/  IMAD.WIDE R44, R19, 0x2, R2 ;  /* 0x00000002132c7825 */ /* 0x000fc800078e0202 */
[----:B------:R-:W-:Y:S01]  /*1440*/  FMUL R28, R28, UR25 ;  /* 0x000000191c1c7c20 */ /* 0x000fe20008400000 */
[----:B------:R-:W-:Y:S01]  /*1450*/  FMUL R40, R40, UR25 ;  /* 0x0000001928287c20 */ /* 0x000fe20008400000 */
[----:B0-----:R-:W-:Y:S01]  /*1460*/  FMUL R33, R41, UR25 ;  /* 0x0000001929217c20 */ /* 0x001fe20008400000 */
[----:B------:R-:W-:Y:S01]  /*1470*/  ISETP.GT.U32.AND.EX P1, PT, R87, RZ, PT, P1 ;  /* 0x000000ff5700720c */ /* 0x000fe20003f24110 */
[----:B------:R0:W3:Y:S01]  /*1480*/  LDG.E.U16 R44, desc[UR20][R44.64] ;  /* 0x000000142c2c7981 */ /* 0x0000e2000c1e1500 */
[C---:B------:R-:W-:Y:S02]  /*1490*/  ISETP.GT.U32.AND.EX P5, PT, R91.reuse, RZ, PT, P5 ;  /* 0x000000ff5b00720c */ /* 0x040fe40003fa4150 */
[----:B------:R-:W-:Y:S01]  /*14a0*/  ISETP.GT.U32.AND.EX P0, PT, R91, RZ, PT, P0 ;  /* 0x000000ff5b00720c */ /* 0x000fe20003f04100 */
[----:B------:R-:W-:Y:S01]  /*14b0*/  FMUL R54, R25, UR25 ;  /* 0x0000001919367c20 */ /* 0x000fe20008400000 */
[----:B------:R-:W-:Y:S01]  /*14c0*/  FSEL R90, R90, -INF , !P5 ;  /* 0xff8000005a5a7808 */ /* 0x000fe20006800000 */
[----:B------:R-:W-:Y:S01]  /*14d0*/  FMUL R87, R43, UR25 ;  /* 0x000000192b577c20 */ /* 0x000fe20008400000 */
[----:B------:R-:W-:Y:S01]  /*14e0*/  FSEL R28, R28, -INF , !P0 ;  /* 0xff8000001c1c7808 */ /* 0x000fe20004000000 */
[----:B------:R-:W-:Y:S01]  /*14f0*/  FMUL R94, R46, UR25 ;  /* 0x000000192e5e7c20 */ /* 0x000fe20008400000 */
[-C--:B------:R-:W-:Y:S01]  /*1500*/  ISETP.GT.U32.AND P5, PT, R85, R72.reuse, PT ;  /* 0x000000485500720c */ /* 0x080fe20003fa4070 */
[----:B------:R-:W-:Y:S01]  /*1510*/  FMUL R96, R55, UR25 ;  /* 0x0000001937607c20 */ /* 0x000fe20008400000 */
[----:B------:R-:W-:Y:S01]  /*1520*/  ISETP.GE.U32.AND P0, PT, R85, R72, PT ;  /* 0x000000485500720c */ /* 0x000fe20003f06070 */
[----:B------:R-:W-:Y:S01]  /*1530*/  FMUL R27, R27, UR25 ;  /* 0x000000191b1b7c20 */ /* 0x000fe20008400000 */
[C---:B------:R-:W-:Y:S01]  /*1540*/  ISETP.GT.U32.AND.EX P5, PT, R89.reuse, RZ, PT, P5 ;  /* 0x000000ff5900720c */ /* 0x040fe20003fa4150 */
[----:B------:R-:W-:Y:S01]  /*1550*/  BAR.SYNC.DEFER_BLOCKING 0x0 ;  /* 0x0000000000007b1d */ /* 0x000fe20000010000 */
[----:B------:R-:W-:-:S02]  /*1560*/  ISETP.GE.U32.AND.EX P0, PT, R89, RZ, PT, P0 ;  /* 0x000000ff5900720c */ /* 0x000fc40003f06100 */
[----:B------:R-:W-:Y:S02]  /*1570*/  FSEL R40, R40, -INF , !P5 ;  /* 0xff80000028287808 */ /* 0x000fe40006800000 */
[----:B------:R-:W-:Y:S02]  /*1580*/  FSEL R33, R33, -INF , !P0 ;  /* 0xff80000021217808 */ /* 0x000fe40004000000 */
[----:B------:R-:W-:Y:S02]  /*1590*/  ISETP.GE.U32.AND P0, PT, R85, R12, PT ;  /* 0x0000000c5500720c */ /* 0x000fe40003f06070 */
[----:B------:R-:W-:Y:S02]  /*15a0*/  FMNMX R25, R40, R33, !PT ;  /* 0x0000002128197209 */ /* 0x000fe40007800000 */
[----:B------:R-:W-:Y:S02]  /*15b0*/  ISETP.GE.U32.AND.EX P0, PT, R89, RZ, PT, P0 ;  /* 0x000000ff5900720c */ /* 0x000fe40003f06100 */
[----:B------:R-:W-:-:S02]  /*15c0*/  FMNMX R25, R90, R25, !PT ;  /* 0x000000195a197209 */ /* 0x000fc40007800000 */
[----:B------:R-:W-:Y:S02]  /*15d0*/  FSEL R87, R87, -INF , !P0 ;  /* 0xff80000057577808 */ /* 0x000fe40004000000 */
[----:B------:R-:W-:Y:S02]  /*15e0*/  IADD3 R41, P0, R85, 0x19, RZ ;  /* 0x0000001955297810 */ /* 0x000fe40007f1e0ff */
[----:B------:R-:W-:Y:S02]  /*15f0*/  FMNMX R25, R84, R25, !PT ;  /* 0x0000001954197209 */ /* 0x000fe40007800000 */
[----:B------:R-:W-:Y:S01]  /*1600*/  ISETP.GT.U32.AND.EX P4, PT, R51, RZ, PT, P4 ;  /* 0x000000ff3300720c */ /* 0x000fe20003f84140 */
[----:B------:R-:W-:Y:S01]  /*1610*/  IMAD.X R93, RZ, RZ, R89, P0 ;  /* 0x000000ffff5d7224 */ /* 0x000fe200000e0659 */
[----:B------:R-:W-:Y:S02]  /*1620*/  ISETP.GT.U32.AND P0, PT, R41, R72, PT ;  /* 0x000000482900720c */ /* 0x000fe40003f04070 */
[----:B------:R-:W-:Y:S01]  /*1630*/  FMNMX R25, R86, R25, !PT ;  /* 0x0000001956197209 */ /* 0x000fe20007800000 */
[----:B------:R-:W-:Y:S01]  /*1640*/  FMUL R46, R42, UR25 ;  /* 0x000000192a2e7c20 */ /* 0x000fe20008400000 */
[----:B------:R-:W-:Y:S01]  /*1650*/  FMUL R42, R53, UR25 ;  /* 0x00000019352a7c20 */ /* 0x000fe20008400000 */
[----:B------:R-:W-:-:S02]  /*1660*/  ISETP.GT.U32.AND.EX P0, PT, R93, RZ, PT, P0 ;  /* 0x000000ff5d00720c */ /* 0x000fc40003f04100 */
[----:B------:R-:W-:Y:S02]  /*1670*/  FMNMX R25, R88, R25, !PT ;  /* 0x0000001958197209 */ /* 0x000fe40007800000 */
[----:B------:R-:W-:Y:S02]  /*1680*/  FSEL R42, R42, -INF , !P0 ;  /* 0xff8000002a2a7808 */ /* 0x000fe40004000000 */
[----:B------:R-:W-:Y:S01]  /*1690*/  FMNMX R25, R92, R25, !PT ;  /* 0x000000195c197209 */ /* 0x000fe20007800000 */
[----:B------:R-:W-:-:S03]  /*16a0*/  FMUL R51, R24, UR25 ;  /* 0x0000001918337c20 */ /* 0x000fc60008400000 */
[----:B------:R-:W-:Y:S01]  /*16b0*/  FMNMX R25, R42, R25, !PT ;  /* 0x000000192a197209 */ /* 0x000fe20007800000 */
[----:B------:R-:W-:Y:S01]  /*16c0*/  FMUL R24, R26, UR25 ;  /* 0x000000191a187c20 */ /* 0x000fe20008400000 */
[----:B------:R-:W-:Y:S02]  /*16d0*/  FSEL R94, R94, -INF , !P5 ;  /* 0xff8000005e5e7808 */ /* 0x000fe40006800000 */
[----:B------:R-:W-:Y:S01]  /*16e0*/  ISETP.GT.U32.AND P5, PT, R85, R12, PT ;  /* 0x0000000c5500720c */ /* 0x000fe20003fa4070 */
[----:B------:R-:W1:Y:S03]  /*16f0*/  SHFL.BFLY PT, R26, R25, 0x2, 0x1f ;  /* 0x0c401f00191a7f89 */ /* 0x000e6600000e0000 */
[----:B------:R-:W-:-:S04]  /*1700*/  ISETP.GT.U32.AND.EX P5, PT, R89, RZ, PT, P5 ;  /* 0x000000ff5900720c */ /* 0x000fc80003fa4150 */
[----:B------:R-:W-:Y:S02]  /*1710*/  FSEL R46, R46, -INF , !P5 ;  /* 0xff8000002e2e7808 */ /* 0x000fe40006800000 */
[----:B------:R-:W-:-:S04]  /*1720*/  ISETP.GT.U32.AND P5, PT, R85, R20, PT ;  /* 0x000000145500720c */ /* 0x000fc80003fa4070 */
[----:B------:R-:W-:-:S04]  /*1730*/  ISETP.GT.U32.AND.EX P5, PT, R89, RZ, PT, P5 ;  /* 0x000000ff5900720c */ /* 0x000fc80003fa4150 */
[----:B------:R-:W-:Y:S02]  /*1740*/  FSEL R51, R51, -INF , !P5 ;  /* 0xff80000033337808 */ /* 0x000fe40006800000 */
[----:B------:R-:W-:Y:S01]  /*1750*/  ISETP.GE.U32.AND P5, PT, R85, R20, PT ;  /* 0x000000145500720c */ /* 0x000fe20003fa6070 */
[----:B------:R-:W-:-:S03]  /*1760*/  FMUL R53, R37, UR25 ;  /* 0x0000001925357c20 */ /* 0x000fc60008400000 */
[----:B------:R-:W-:Y:S02]  /*1770*/  ISETP.GE.U32.AND.EX P5, PT, R89, RZ, PT, P5 ;  /* 0x000000ff5900720c */ /* 0x000fe40003fa6150 */
[----:B-1----:R-:W-:Y:S02]  /*1780*/  FMNMX R37, R25, R26, !PT ;  /* 0x0000001a19257209 */ /* 0x002fe40007800000 */
[----:B------:R-:W-:Y:S02]  /*1790*/  FMNMX R25, R46, R87, !PT ;  /* 0x000000572e197209 */ /* 0x000fe40007800000 */
[----:B------:R-:W-:Y:S02]  /*17a0*/  FSEL R54, R54, -INF , !P5 ;  /* 0xff80000036367808 */ /* 0x000fe40006800000 */
[----:B------:R-:W-:Y:S02]  /*17b0*/  ISETP.GT.U32.AND P5, PT, R85, R21, PT ;  /* 0x000000155500720c */ /* 0x000fe40003fa4070 */
[----:B------:R-:W-:Y:S01]  /*17c0*/  FMNMX R25, R94, R25, !PT ;  /* 0x000000195e197209 */ /* 0x000fe20007800000 */
[----:B------:R-:W1:Y:S01]  /*17d0*/  SHFL.BFLY PT, R98, R37, 0x1, 0x1f ;  /* 0x0c201f0025627f89 */ /* 0x000e6200000e0000 */
[----:B------:R-:W-:-:S02]  /*17e0*/  ISETP.GT.U32.AND.EX P5, PT, R89, RZ, PT, P5 ;  /* 0x000000ff5900720c */ /* 0x000fc40003fa4150 */
[----:B------:R-:W-:Y:S02]  /*17f0*/  FMNMX R25, R82, R25, !PT ;  /* 0x0000001952197209 */ /* 0x000fe40007800000 */
[----:B------:R-:W-:Y:S02]  /*1800*/  FSEL R24, R24, -INF , !P5 ;  /* 0xff80000018187808 */ /* 0x000fe40006800000 */
[----:B------:R-:W-:Y:S02]  /*1810*/  ISETP.GT.U32.AND P5, PT, R41, R12, PT ;  /* 0x0000000c2900720c */ /* 0x000fe40003fa4070 */
[----:B------:R-:W-:Y:S02]  /*1820*/  FMNMX R25, R48, R25, !PT ;  /* 0x0000001930197209 */ /* 0x000fe40007800000 */
[----:B------:R-:W-:Y:S02]  /*1830*/  ISETP.GT.U32.AND.EX P5, PT, R93, RZ, PT, P5 ;  /* 0x000000ff5d00720c */ /* 0x000fe40003fa4150 */
[----:B------:R-:W-:-:S02]  /*1840*/  FMNMX R25, R50, R25, !PT ;  /* 0x0000001932197209 */ /* 0x000fc40007800000 */
[----:B------:R-:W-:Y:S02]  /*1850*/  FSEL R96, R96, -INF , !P5 ;  /* 0xff80000060607808 */ /* 0x000fe40006800000 */
[----:B------:R-:W-:Y:S02]  /*1860*/  FMNMX R25, R52, R25, !PT ;  /* 0x0000001934197209 */ /* 0x000fe40007800000 */
[----:B------:R-:W-:Y:S02]  /*1870*/  ISETP.GT.U32.AND P5, PT, R41, R20, PT ;  /* 0x000000142900720c */ /* 0x000fe40003fa4070 */
[----:B------:R-:W-:Y:S02]  /*1880*/  FMNMX R26, R96, R25, !PT ;  /* 0x00000019601a7209 */ /* 0x000fe40007800000 */
[----:B------:R-:W-:-:S03]  /*1890*/  ISETP.GT.U32.AND.EX P5, PT, R93, RZ, PT, P5 ;  /* 0x000000ff5d00720c */ /* 0x000fc60003fa4150 */
[----:B------:R-:W4:Y:S01]  /*18a0*/  SHFL.BFLY PT, R43, R26, 0x2, 0x1f ;  /* 0x0c401f001a2b7f89 */ /* 0x000f2200000e0000 */
[----:B------:R-:W-:Y:S02]  /*18b0*/  FSEL R53, R53, -INF , !P5 ;  /* 0xff80000035357808 */ /* 0x000fe40006800000 */
[----:B------:R-:W-:Y:S02]  /*18c0*/  ISETP.GT.U32.AND P5, PT, R41, R21, PT ;  /* 0x000000152900720c */ /* 0x000fe40003fa4070 */
[----:B-1----:R-:W-:-:S04]  /*18d0*/  FMNMX R41, R37, R98, !PT ;  /* 0x0000006225297209 */ /* 0x002fc80007800000 */
[----:B------:R-:W-:-:S05]  /*18e0*/  FMNMX R41, R41, R80, !PT ;  /* 0x0000005029297209 */ /* 0x000fca0007800000 */
[--C-:B------:R-:W-:Y:S01]  /*18f0*/  FADD R33, R33, -R41.reuse ;  /* 0x8000002921217221 */ /* 0x100fe20000000000 */
[--C-:B------:R-:W-:Y:S01]  /*1900*/  FADD R37, R90, -R41.reuse ;  /* 0x800000295a257221 */ /* 0x100fe20000000000 */
[----:B------:R-:W-:Y:S02]  /*1910*/  FADD R40, R40, -R41 ;  /* 0x8000002928287221 */ /* 0x000fe40000000000 */
[----:B------:R-:W-:Y:S01]  /*1920*/  FMUL R90, R33, 1.4426950216293334961 ;  /* 0x3fb8aa3b215a7820 */ /* 0x000fe20000400000 */
[----:B------:R-:W-:Y:S01]  /*1930*/  FMNMX R33, R51, R54, !PT ;  /* 0x0000003633217209 */ /* 0x000fe20007800000 */
[----:B------:R-:W-:-:S03]  /*1940*/  FMUL R25, R40, 1.4426950216293334961 ;  /* 0x3fb8aa3b28197820 */ /* 0x000fc60000400000 */
[----:B------:R-:W-:Y:S02]  /*1950*/  FMNMX R40, R28, R33, !PT ;  /* 0x000000211c287209 */ /* 0x000fe40007800000 */
[----:B----4-:R-:W-:Y:S02]  /*1960*/  FMNMX R43, R26, R43, !PT ;  /* 0x0000002b1a2b7209 */ /* 0x010fe40007800000 */
[----:B------:R-:W-:-:S03]  /*1970*/  FMNMX R40, R29, R40, !PT ;  /* 0x000000281d287209 */ /* 0x000fc60007800000 */
[----:B------:R-:W1:Y:S01]  /*1980*/  SHFL.BFLY PT, R98, R43, 0x1, 0x1f ;  /* 0x0c201f002b627f89 */ /* 0x000e6200000e0000 */
[----:B------:R-:W-:Y:S01]  /*1990*/  FMNMX R40, R47, R40, !PT ;  /* 0x000000282f287209 */ /* 0x000fe20007800000 */
[----:B------:R-:W-:-:S03]  /*19a0*/  FADD R84, R84, -R41 ;  /* 0x8000002954547221 */ /* 0x000fc60000000000 */
[----:B------:R-:W-:Y:S01]  /*19b0*/  FMNMX R33, R49, R40, !PT ;  /* 0x0000002831217209 */ /* 0x000fe20007800000 */
[----:B------:R-:W-:Y:S01]  /*19c0*/  FADD R86, R86, -R41 ;  /* 0x8000002956567221 */ /* 0x000fe20000000000 */
[----:B------:R-:W-:Y:S02]  /*19d0*/  FMUL R26, R37, 1.4426950216293334961 ;  /* 0x3fb8aa3b251a7820 */ /* 0x000fe40000400000 */
[----:B------:R-:W-:Y:S01]  /*19e0*/  FMNMX R40, R36, R33, !PT ;  /* 0x0000002124287209 */ /* 0x000fe20007800000 */
[----:B------:R-:W-:Y:S01]  /*19f0*/  FMUL R37, R84, 1.4426950216293334961 ;  /* 0x3fb8aa3b54257820 */ /* 0x000fe20000400000 */
[----:B------:R-:W-:Y:S02]  /*1a00*/  FMUL R84, R86, 1.4426950216293334961 ;  /* 0x3fb8aa3b56547820 */ /* 0x000fe40000400000 */
[----:B------:R-:W-:-:S05]  /*1a10*/  FMNMX R86, R53, R40, !PT ;  /* 0x0000002835567209 */ /* 0x000fca0007800000 */
[----:B------:R-:W4:Y:S01]  /*1a20*/  SHFL.BFLY PT, R55, R86, 0x2, 0x1f ;  /* 0x0c401f0056377f89 */ /* 0x000f2200000e0000 */
[----:B------:R-:W-:Y:S01]  /*1a30*/  FADD R88, R88, -R41 ;  /* 0x8000002958587221 */ /* 0x000fe20000000000 */
[----:B------:R-:W-:Y:S01]  /*1a40*/  FADD R80, -R41, R80 ;  /* 0x0000005029507221 */ /* 0x000fe20000000100 */
[----:B-1----:R-:W-:Y:S02]  /*1a50*/  FMNMX R43, R43, R98, !PT ;  /* 0x000000622b2b7209 */ /* 0x002fe40007800000 */
[----:B------:R-:W-:Y:S02]  /*1a60*/  FMUL R40, R88, 1.4426950216293334961 ;  /* 0x3fb8aa3b58287820 */ /* 0x000fe40000400000 */
[----:B------:R-:W-:Y:S01]  /*1a70*/  FMNMX R43, R43, R74, !PT ;  /* 0x0000004a2b2b7209 */ /* 0x000fe20007800000 */
[----:B------:R-:W-:Y:S01]  /*1a80*/  FMUL R88, R80, 1.4426950216293334961 ;  /* 0x3fb8aa3b50587820 */ /* 0x000fe20000400000 */
[----:B------:R-:W-:-:S03]  /*1a90*/  ISETP.GE.U32.AND P0, PT, R85, R21, PT ;  /* 0x000000155500720c */ /* 0x000fc60003f06070 */
[----:B------:R-:W-:Y:S01]  /*1aa0*/  FADD R80, R46, -R43 ;  /* 0x8000002b2e507221 */ /* 0x000fe20000000000 */
[----:B------:R-:W-:-:S03]  /*1ab0*/  ISETP.GE.U32.AND.EX P0, PT, R89, RZ, PT, P0 ;  /* 0x000000ff5900720c */ /* 0x000fc60003f06100 */
[----:B------:R-:W-:Y:S01]  /*1ac0*/  FMUL R89, R80, 1.4426950216293334961 ;  /* 0x3fb8aa3b50597820 */ /* 0x000fe20000400000 */
[----:B------:R-:W-:Y:S01]  /*1ad0*/  FMUL R80, R30, UR25 ;  /* 0x000000191e507c20 */ /* 0x000fe20008400000 */
[----:B------:R-:W-:Y:S02]  /*1ae0*/  ISETP.GT.U32.AND.EX P6, PT, R91, RZ, PT, P6 ;  /* 0x000000ff5b00720c */ /* 0x000fe40003fc4160 */
[----:B------:R-:W-:Y:S01]  /*1af0*/  FSEL R27, R27, -INF , !P0 ;  /* 0xff8000001b1b7808 */ /* 0x000fe20004000000 */
[----:B------:R1:W-:Y:S01]  /*1b00*/  MUFU.EX2 R33, R84 ;  /* 0x0000005400217308 */ /* 0x0003e20000000800 */
[----:B----4-:R-:W-:Y:S01]  /*1b10*/  FMNMX R86, R86, R55, !PT ;  /* 0x0000003756567209 */ /* 0x010fe20007800000 */
[----:B------:R-:W-:Y:S01]  /*1b20*/  FADD R87, R87, -R43 ;  /* 0x8000002b57577221 */ /* 0x000fe20000000000 */
[----:B------:R-:W-:Y:S01]  /*1b30*/  FMUL R85, R34, UR25 ;  /* 0x0000001922557c20 */ /* 0x000fe20008400000 */
[----:B------:R-:W-:-:S04]  /*1b40*/  FSEL R34, R80, -INF , !P6 ;  /* 0xff80000050227808 */ /* 0x000fc80007000000 */
[----:B------:R4:W-:Y:S01]  /*1b50*/  MUFU.EX2 R55, R89 ;  /* 0x0000005900377308 */ /* 0x0009e20000000800 */
[----:B-1----:R-:W-:Y:S01]  /*1b60*/  FMUL R84, R31, UR25 ;  /* 0x000000191f547c20 */ /* 0x002fe20008400000 */
[----:B------:R-:W-:Y:S01]  /*1b70*/  FMUL R30, R87, 1.4426950216293334961 ;  /* 0x3fb8aa3b571e7820 */ /* 0x000fe20000400000 */
[----:B------:R-:W-:Y:S01]  /*1b80*/  FADD R92, R92, -R41 ;  /* 0x800000295c5c7221 */ /* 0x000fe20000000000 */
[----:B------:R-:W-:-:S04]  /*1b90*/  FMUL R87, R35, UR25 ;  /* 0x0000001923577c20 */ /* 0x000fc80008400000 */
[----:B------:R1:W-:Y:S01]  /*1ba0*/  MUFU.EX2 R46, R88 ;  /* 0x00000058002e7308 */ /* 0x0003e20000000800 */
[----:B----4-:R-:W-:Y:S02]  /*1bb0*/  FMNMX R89, R24, R27, !PT ;  /* 0x0000001b18597209 */ /* 0x010fe40007800000 */
[----:B------:R-:W-:Y:S01]  /*1bc0*/  FSEL R35, R84, -INF , !P3 ;  /* 0xff80000054237808 */ /* 0x000fe20005800000 */
[----:B------:R-:W-:Y:S01]  /*1bd0*/  FMUL R92, R92, 1.4426950216293334961 ;  /* 0x3fb8aa3b5c5c7820 */ /* 0x000fe20000400000 */
[----:B-1----:R-:W-:Y:S01]  /*1be0*/  FMUL R88, R38, UR25 ;  /* 0x0000001926587c20 */ /* 0x002fe20008400000 */
[----:B------:R-:W-:Y:S01]  /*1bf0*/  FADD R38, R82, -R43 ;  /* 0x8000002b52267221 */ /* 0x000fe20000000000 */
[----:B------:R-:W-:Y:S02]  /*1c00*/  FMNMX R82, R34, R89, !PT ;  /* 0x0000005922527209 */ /* 0x000fe40007800000 */
[----:B------:R-:W-:Y:S02]  /*1c10*/  FSEL R80, R85, -INF , !P2 ;  /* 0xff80000055507808 */ /* 0x000fe40005000000 */
[----:B------:R-:W-:Y:S01]  /*1c20*/  FMNMX R85, R35, R82, !PT ;  /* 0x0000005223557209 */ /* 0x000fe20007800000 */
[----:B0-----:R-:W-:Y:S01]  /*1c30*/  FADD R45, R42, -R41 ;  /* 0x800000292a2d7221 */ /* 0x001fe20000000000 */
[----:B------:R-:W-:Y:S01]  /*1c40*/  FMUL R84, R39, UR25 ;  /* 0x0000001927547c20 */ /* 0x000fe20008400000 */
[----:B------:R0:W-:Y:S01]  /*1c50*/  MUFU.EX2 R42, R92 ;  /* 0x0000005c002a7308 */ /* 0x0001e20000000800 */
[----:B------:R-:W-:-:S02]  /*1c60*/  FSEL R39, R87, -INF , !P1 ;  /* 0xff80000057277808 */ /* 0x000fc40004800000 */
[----:B------:R-:W-:Y:S02]  /*1c70*/  ISETP.GT.U32.AND.EX P5, PT, R93, RZ, PT, P5 ;  /* 0x000000ff5d00720c */ /* 0x000fe40003fa4150 */
[----:B------:R-:W-:Y:S02]  /*1c80*/  FSEL R82, R88, -INF , !P4 ;  /* 0xff80000058527808 */ /* 0x000fe40006000000 */
[----:B0-----:R-:W-:Y:S01]  /*1c90*/  FMNMX R92, R80, R85, !PT ;  /* 0x00000055505c7209 */ /* 0x001fe20007800000 */
[----:B------:R-:W0:Y:S03]  /*1ca0*/  SHFL.BFLY PT, R89, R86, 0x1, 0x1f ;  /* 0x0c201f0056597f89 */ /* 0x000e2600000e0000 */
[----:B------:R-:W-:Y:S02]  /*1cb0*/  FMNMX R85, R39, R92, !PT ;  /* 0x0000005c27557209 */ /* 0x000fe40007800000 */
[----:B------:R-:W-:-:S02]  /*1cc0*/  FSEL R84, R84, -INF , !P5 ;  /* 0xff80000054547808 */ /* 0x000fc40006800000 */
[----:B------:R-:W-:-:S04]  /*1cd0*/  FMNMX R87, R82, R85, !PT ;  /* 0x0000005552577209 */ /* 0x000fc80007800000 */
[----:B------:R-:W-:-:S05]  /*1ce0*/  FMNMX R88, R84, R87, !PT ;  /* 0x0000005754587209 */ /* 0x000fca0007800000 */
[----:B------:R-:W1:Y:S01]  /*1cf0*/  SHFL.BFLY PT, R91, R88, 0x2, 0x1f ;  /* 0x0c401f00585b7f89 */ /* 0x000e6200000e0000 */
[----:B------:R-:W-:-:S04]  /*1d00*/  FADD R50, R50, -R43 ;  /* 0x8000002b32327221 */ /* 0x000fc80000000000 */
[----:B------:R-:W-:Y:S01]  /*1d10*/  FMUL R92, R50, 1.4426950216293334961 ;  /* 0x3fb8aa3b325c7820 */ /* 0x000fe20000400000 */
[----:B0-----:R-:W-:-:S04]  /*1d20*/  FMNMX R89, R86, R89, !PT ;  /* 0x0000005956597209 */ /* 0x001fc80007800000 */
[----:B------:R-:W-:-:S05]  /*1d30*/  FMNMX R50, R89, R10, !PT ;  /* 0x0000000a59327209 */ /* 0x000fca0007800000 */
[----:B------:R-:W-:Y:S01]  /*1d40*/  FADD R28, R28, -R50 ;  /* 0x800000321c1c7221 */ /* 0x000fe20000000000 */
[----:B-1----:R-:W-:-:S03]  /*1d50*/  FMNMX R91, R88, R91, !PT ;  /* 0x0000005b585b7209 */ /* 0x002fc60007800000 */
[----:B------:R-:W-:Y:S02]  /*1d60*/  FMUL R88, R28, 1.4426950216293334961 ;  /* 0x3fb8aa3b1c587820 */ /* 0x000fe40000400000 */
[----:B------:R-:W0:Y:S01]  /*1d70*/  SHFL.BFLY PT, R28, R91, 0x1, 0x1f ;  /* 0x0c201f005b1c7f89 */ /* 0x000e2200000e0000 */
[----:B------:R-:W-:Y:S01]  /*1d80*/  FADD R94, R94, -R43 ;  /* 0x8000002b5e5e7221 */ /* 0x000fe20000000000 */
[----:B------:R-:W1:Y:S03]  /*1d90*/  MUFU.EX2 R30, R30 ;  /* 0x0000001e001e7308 */ /* 0x000e660000000800 */
[----:B------:R-:W-:Y:S01]  /*1da0*/  FMUL R31, R94, 1.4426950216293334961 ;  /* 0x3fb8aa3b5e1f7820 */ /* 0x000fe20000400000 */
[----:B------:R-:W-:Y:S01]  /*1db0*/  FADD R74, -R43, R74 ;  /* 0x0000004a2b4a7221 */ /* 0x000fe20000000100 */
[----:B------:R-:W-:Y:S01]  /*1dc0*/  FMUL R38, R38, 1.4426950216293334961 ;  /* 0x3fb8aa3b26267820 */ /* 0x000fe20000400000 */
[----:B------:R-:W-:-:S02]  /*1dd0*/  FADD R53, R53, -R50 ;  /* 0x8000003235357221 */ /* 0x000fc40000000000 */
[----:B------:R4:W-:Y:S01]  /*1de0*/  MUFU.EX2 R85, R92 ;  /* 0x0000005c00557308 */ /* 0x0009e20000000800 */
[----:B--2---:R1:W-:Y:S07]  /*1df0*/  STS.U16 [R73+UR13+0x2000], R32 ;  /* 0x0020002049007988 */ /* 0x0043ee000800040d */
[----:B------:R-:W2:Y:S01]  /*1e00*/  MUFU.EX2 R31, R31 ;  /* 0x0000001f001f7308 */ /* 0x000ea20000000800 */
[----:B----4-:R-:W-:Y:S01]  /*1e10*/  FMUL R92, R74, 1.4426950216293334961 ;  /* 0x3fb8aa3b4a5c7820 */ /* 0x010fe20000400000 */
[----:B------:R-:W-:Y:S01]  /*1e20*/  FADD R74, R51, -R50 ;  /* 0x80000032334a7221 */ /* 0x000fe20000000000 */
[----:B0-----:R-:W-:Y:S01]  /*1e30*/  FMNMX R28, R91, R28, !PT ;  /* 0x0000001c5b1c7209 */ /* 0x001fe20007800000 */
[----:B------:R-:W-:-:S04]  /*1e40*/  FMUL R91, R53, 1.4426950216293334961 ;  /* 0x3fb8aa3b355b7820 */ /* 0x000fc80000400000 */
[----:B------:R-:W0:Y:S01]  /*1e50*/  MUFU.EX2 R38, R38 ;  /* 0x0000002600267308 */ /* 0x000e220000000800 */
[----:B------:R-:W-:Y:S01]  /*1e60*/  FMNMX R53, R28, R75, !PT ;  /* 0x0000004b1c357209 */ /* 0x000fe20007800000 */
[----:B------:R-:W-:Y:S01]  /*1e70*/  FMUL R86, R74, 1.4426950216293334961 ;  /* 0x3fb8aa3b4a567820 */ /* 0x000fe20000400000 */
[--C-:B------:R-:W-:Y:S01]  /*1e80*/  FADD R74, R54, -R50.reuse ;  /* 0x80000032364a7221 */ /* 0x100fe20000000000 */
[----:B---3--:R3:W-:Y:S02]  /*1e90*/  STS.U16 [R73+UR13+0x2200], R44 ;  /* 0x0022002c49007988 */ /* 0x0087e4000800040d */
[--C-:B------:R-:W-:Y:S02]  /*1ea0*/  FADD R27, R27, -R53.reuse ;  /* 0x800000351b1b7221 */ /* 0x100fe40000000000 */
[----:B------:R-:W-:Y:S01]  /*1eb0*/  MUFU.EX2 R25, R25 ;  /* 0x0000001900197308 */ /* 0x000fe20000000800 */
[----:B------:R4:W-:Y:S06]  /*1ec0*/  MEMBAR.ALL.CTA ;  /* 0x0000000000007992 */ /* 0x0009ec0000008000 */
[----:B----4-:R-:W4:Y:S01]  /*1ed0*/  FENCE.VIEW.ASYNC.S ;  /* 0x00000000000073c6 */ /* 0x010f220000000000 */
[----:B------:R-:W-:Y:S01]  /*1ee0*/  FMUL R89, R74, 1.4426950216293334961 ;  /* 0x3fb8aa3b4a597820 */ /* 0x000fe20000400000 */
[----:B------:R-:W-:Y:S01]  /*1ef0*/  FADD R74, R29, -R50 ;  /* 0x800000321d4a7221 */ /* 0x000fe20000000000 */
[----:B------:R-:W-:Y:S01]  /*1f00*/  FMUL R27, R27, 1.4426950216293334961 ;  /* 0x3fb8aa3b1b1b7820 */ /* 0x000fe20000400000 */
[----:B------:R-:W5:Y:S01]  /*1f10*/  MUFU.EX2 R90, R90 ;  /* 0x0000005a005a7308 */ /* 0x000f620000000800 */
[----:B-1----:R-:W-:Y:S01]  /*1f20*/  FADD R32, R55, R30 ;  /* 0x0000001e37207221 */ /* 0x002fe20000000000 */
[----:B------:R-:W-:Y:S01]  /*1f30*/  FADD R36, R36, -R50 ;  /* 0x8000003224247221 */ /* 0x000fe20000000000 */
[----:B------:R-:W-:-:S05]  /*1f40*/  FADD R24, R24, -R53 ;  /* 0x8000003518187221 */ /* 0x000fca0000000000 */
[----:B------:R1:W-:Y:S01]  /*1f50*/  MUFU.EX2 R29, R88 ;  /* 0x00000058001d7308 */ /* 0x0003e20000000800 */
[----:B------:R-:W-:Y:S01]  /*1f60*/  FADD R49, R49, -R50 ;  /* 0x8000003231317221 */ /* 0x000fe20000000000 */
[----:B------:R-:W-:Y:S01]  /*1f70*/  FMUL R36, R36, 1.4426950216293334961 ;  /* 0x3fb8aa3b24247820 */ /* 0x000fe20000400000 */
[----:B------:R-:W-:Y:S01]  /*1f80*/  FADD R34, R34, -R53 ;  /* 0x8000003522227221 */ /* 0x000fe20000000000 */
[----:B-1----:R-:W-:-:S04]  /*1f90*/  FADD R88, -R50, R10 ;  /* 0x0000000a32587221 */ /* 0x002fc80000000100 */
[----:B------:R-:W-:Y:S01]  /*1fa0*/  MUFU.EX2 R10, R91 ;  /* 0x0000005b000a7308 */ /* 0x000fe20000000800 */
[----:B------:R-:W-:-:S07]  /*1fb0*/  FMUL R28, R24, 1.4426950216293334961 ;  /* 0x3fb8aa3b181c7820 */ /* 0x000fce0000400000 */
[----:B------:R2:W-:Y:S01]  /*1fc0*/  MUFU.EX2 R91, R27 ;  /* 0x0000001b005b7308 */ /* 0x0005e20000000800 */
[----:B------:R-:W-:Y:S01]  /*1fd0*/  FMUL R34, R34, 1.4426950216293334961 ;  /* 0x3fb8aa3b22227820 */ /* 0x000fe20000400000 */
[----:B------:R-:W-:-:S06]  /*1fe0*/  FADD R35, R35, -R53 ;  /* 0x8000003523237221 */ /* 0x000fcc0000000000 */
[----:B------:R-:W1:Y:S01]  /*1ff0*/  MUFU.EX2 R26, R26 ;  /* 0x0000001a001a7308 */ /* 0x000e620000000800 */
[----:B--2---:R-:W-:-:S04]  /*2000*/  FADD R27, R31, R32 ;  /* 0x000000201f1b7221 */ /* 0x004fc80000000000 */
[C---:B0-----:R-:W-:Y:S01]  /*2010*/  FADD R95, R38.reuse, R27 ;  /* 0x0000001b265f7221 */ /* 0x041fe20000000000 */
[----:B------:R-:W-:Y:S02]  /*2020*/  F2FP.F16.F32.PACK_AB R27, R38, R31 ;  /* 0x0000001f261b723e */ /* 0x000fe400000000ff */
[----:B------:R0:W-:Y:S01]  /*2030*/  MUFU.EX2 R51, R92 ;  /* 0x0000005c00337308 */ /* 0x0001e20000000800 */
[----:B------:R-:W-:Y:S01]  /*2040*/  FADD R31, -R53, R75 ;  /* 0x0000004b351f7221 */ /* 0x000fe20000000100 */
[--C-:B------:R-:W-:Y:S01]  /*2050*/  FADD R48, R48, -R43.reuse ;  /* 0x8000002b30307221 */ /* 0x100fe20000000000 */
[--C-:B------:R-:W-:Y:S01]  /*2060*/  FADD R52, R52, -R43.reuse ;  /* 0x8000002b34347221 */ /* 0x100fe20000000000 */
[----:B------:R-:W-:Y:S01]  /*2070*/  FADD R96, R96, -R43 ;  /* 0x8000002b60607221 */ /* 0x000fe20000000000 */
[----:B------:R-:W-:Y:S01]  /*2080*/  FADD R47, R47, -R50 ;  /* 0x800000322f2f7221 */ /* 0x000fe20000000000 */
[----:B-----5:R-:W-:Y:S01]  /*2090*/  FADD R93, R25, R90 ;  /* 0x0000005a195d7221 */ /* 0x020fe20000000000 */
[----:B0-----:R-:W-:Y:S01]  /*20a0*/  FMUL R92, R74, 1.4426950216293334961 ;  /* 0x3fb8aa3b4a5c7820 */ /* 0x001fe20000400000 */
[----:B------:R-:W-:Y:S01]  /*20b0*/  FMUL R74, R49, 1.4426950216293334961 ;  /* 0x3fb8aa3b314a7820 */ /* 0x000fe20000400000 */
[----:B------:R-:W-:Y:S01]  /*20c0*/  F2FP.F16.F32.PACK_AB R24, R90, R25 ;  /* 0x000000195a18723e */ /* 0x000fe200000000ff */
[----:B------:R-:W-:Y:S01]  /*20d0*/  MUFU.EX2 R49, R36 ;  /* 0x0000002400317308 */ /* 0x000fe20000000800 */
[--C-:B------:R-:W-:Y:S01]  /*20e0*/  FADD R80, R80, -R53.reuse ;  /* 0x8000003550507221 */ /* 0x100fe20000000000 */
[--C-:B------:R-:W-:Y:S01]  /*20f0*/  FADD R82, R82, -R53.reuse ;  /* 0x8000003552527221 */ /* 0x100fe20000000000 */
[----:B------:R-:W-:Y:S01]  /*2100*/  F2FP.F16.F32.PACK_AB R25, R30, R55 ;  /* 0x000000371e19723e */ /* 0x000fe200000000ff */
[----:B------:R-:W-:Y:S01]  /*2110*/  FMUL R88, R88, 1.4426950216293334961 ;  /* 0x3fb8aa3b58587820 */ /* 0x000fe20000400000 */
[----:B------:R-:W-:Y:S01]  /*2120*/  FMUL R35, R35, 1.4426950216293334961 ;  /* 0x3fb8aa3b23237820 */ /* 0x000fe20000400000 */
[----:B------:R-:W-:-:S02]  /*2130*/  FADD R39, R39, -R53 ;  /* 0x8000003527277221 */ /* 0x000fc40000000000 */
[----:B------:R1:W0:Y:S01]  /*2140*/  MUFU.EX2 R36, R28 ;  /* 0x0000001c00247308 */ /* 0x0002220000000800 */
[----:B------:R-:W-:Y:S01]  /*2150*/  FMUL R55, R31, 1.4426950216293334961 ;  /* 0x3fb8aa3b1f377820 */ /* 0x000fe20000400000 */
[----:B------:R-:W-:Y:S01]  /*2160*/  FADD R84, R84, -R53 ;  /* 0x8000003554547221 */ /* 0x000fe20000000000 */
[----:B------:R-:W-:Y:S01]  /*2170*/  FMUL R45, R45, 1.4426950216293334961 ;  /* 0x3fb8aa3b2d2d7820 */ /* 0x000fe20000400000 */
[----:B------:R-:W-:Y:S01]  /*2180*/  FMUL R48, R48, 1.4426950216293334961 ;  /* 0x3fb8aa3b30307820 */ /* 0x000fe20000400000 */
[----:B------:R-:W-:-:S03]  /*2190*/  FMUL R52, R52, 1.4426950216293334961 ;  /* 0x3fb8aa3b34347820 */ /* 0x000fc60000400000 */
[----:B------:R-:W-:Y:S01]  /*21a0*/  MUFU.EX2 R54, R86 ;  /* 0x0000005600367308 */ /* 0x000fe20000000800 */
[----:B------:R-:W-:Y:S01]  /*21b0*/  FMUL R87, R96, 1.4426950216293334961 ;  /* 0x3fb8aa3b60577820 */ /* 0x000fe20000400000 */
[----:B------:R-:W-:Y:S01]  /*21c0*/  FMUL R47, R47, 1.4426950216293334961 ;  /* 0x3fb8aa3b2f2f7820 */ /* 0x000fe20000400000 */
[----:B------:R-:W-:Y:S01]  /*21d0*/  FMUL R80, R80, 1.4426950216293334961 ;  /* 0x3fb8aa3b50507820 */ /* 0x000fe20000400000 */
[----:B------:R-:W-:-:S04]  /*21e0*/  FMUL R82, R82, 1.4426950216293334961 ;  /* 0x3fb8aa3b52527820 */ /* 0x000fc80000400000 */
[----:B------:R-:W2:Y:S01]  /*21f0*/  MUFU.EX2 R89, R89 ;  /* 0x0000005900597308 */ /* 0x000ea20000000800 */
[----:B------:R-:W-:Y:S01]  /*2200*/  FMUL R39, R39, 1.4426950216293334961 ;  /* 0x3fb8aa3b27277820 */ /* 0x000fe20000400000 */
[----:B------:R-:W-:Y:S01]  /*2210*/  FMUL R84, R84, 1.4426950216293334961 ;  /* 0x3fb8aa3b54547820 */ /* 0x000fe20000400000 */
[----:B-1----:R-:W-:-:S05]  /*2220*/  FADD R28, R26, R93 ;  /* 0x0000005d1a1c7221 */ /* 0x002fca0000000000 */
[----:B------:R-:W3:Y:S08]  /*2230*/  MUFU.EX2 R37, R37 ;  /* 0x0000002500257308 */ /* 0x000ef00000000800 */
[----:B------:R-:W1:Y:S08]  /*2240*/  MUFU.EX2 R34, R34 ;  /* 0x0000002200227308 */ /* 0x000e700000000800 */
[----:B------:R-:W5:Y:S08]  /*2250*/  MUFU.EX2 R86, R92 ;  /* 0x0000005c00567308 */ /* 0x000f700000000800 */
[----:B------:R-:W-:Y:S08]  /*2260*/  MUFU.EX2 R88, R88 ;  /* 0x0000005800587308 */ /* 0x000ff00000000800 */
[----:B------:R-:W4:Y:S08]  /*2270*/  MUFU.EX2 R35, R35 ;  /* 0x0000002300237308 */ /* 0x000f300000000800 */
[----:B------:R-:W4:Y:S08]  /*2280*/  MUFU.EX2 R55, R55 ;  /* 0x0000003700377308 */ /* 0x000f300000000800 */
[----:B------:R-:W4:Y:S01]  /*2290*/  MUFU.EX2 R40, R40 ;  /* 0x0000002800287308 */ /* 0x000f220000000800 */
[----:B0-----:R-:W-:-:S07]  /*22a0*/  FADD R31, R36, R91 ;  /* 0x0000005b241f7221 */ /* 0x001fce0000000000 */
[----:B------:R-:W-:Y:S08]  /*22b0*/  MUFU.EX2 R45, R45 ;  /* 0x0000002d002d7308 */ /* 0x000ff00000000800 */
[----:B------:R-:W0:Y:S08]  /*22c0*/  MUFU.EX2 R48, R48 ;  /* 0x0000003000307308 */ /* 0x000e300000000800 */
[----:B------:R-:W-:Y:S08]  /*22d0*/  MUFU.EX2 R52, R52 ;  /* 0x0000003400347308 */ /* 0x000ff00000000800 */
[----:B------:R-:W0:Y:S08]  /*22e0*/  MUFU.EX2 R87, R87 ;  /* 0x0000005700577308 */ /* 0x000e300000000800 */
[----:B------:R-:W-:Y:S08]  /*22f0*/  MUFU.EX2 R47, R47 ;  /* 0x0000002f002f7308 */ /* 0x000ff00000000800 */
[----:B------:R-:W0:Y:S08]  /*2300*/  MUFU.EX2 R74, R74 ;  /* 0x0000004a004a7308 */ /* 0x000e300000000800 */
[----:B------:R-:W-:Y:S08]  /*2310*/  MUFU.EX2 R80, R80 ;  /* 0x0000005000507308 */ /* 0x000ff00000000800 */
[----:B------:R-:W0:Y:S08]  /*2320*/  MUFU.EX2 R93, R39 ;  /* 0x00000027005d7308 */ /* 0x000e300000000800 */
[----:B------:R-:W-:Y:S08]  /*2330*/  MUFU.EX2 R82, R82 ;  /* 0x0000005200527308 */ /* 0x000ff00000000800 */
[----:B------:R-:W0:Y:S01]  /*2340*/  MUFU.EX2 R75, R84 ;  /* 0x00000054004b7308 */ /* 0x000e220000000800 */
[----:B--2---:R-:W-:Y:S01]  /*2350*/  FADD R30, R54, R89 ;  /* 0x00000059361e7221 */ /* 0x004fe20000000000 */
[C---:B---3--:R-:W-:Y:S01]  /*2360*/  FADD R44, R37.reuse, R28 ;  /* 0x0000001c252c7221 */ /* 0x048fe20000000000 */
[----:B------:R-:W-:Y:S01]  /*2370*/  F2FP.F16.F32.PACK_AB R26, R37, R26 ;  /* 0x0000001a251a723e */ /* 0x000fe200000000ff */
[----:B-1----:R-:W-:Y:S01]  /*2380*/  FADD R32, R34, R31 ;  /* 0x0000001f22207221 */ /* 0x002fe20000000000 */
[----:B------:R-:W-:Y:S01]  /*2390*/  FADD R37, R29, R30 ;  /* 0x0000001e1d257221 */ /* 0x000fe20000000000 */
[----:B-----5:R-:W-:Y:S01]  /*23a0*/  F2FP.F16.F32.PACK_AB R30, R86, R29 ;  /* 0x0000001d561e723e */ /* 0x020fe200000000ff */
[----:B------:R-:W-:Y:S01]  /*23b0*/  FMUL R64, R64, R46 ;  /* 0x0000002e40407220 */ /* 0x000fe20000400000 */
[----:B------:R-:W-:Y:S01]  /*23c0*/  F2FP.F16.F32.PACK_AB R29, R91, R36 ;  /* 0x000000245b1d723e */ /* 0x000fe200000000ff */
[----:B----4-:R-:W-:Y:S01]  /*23d0*/  FADD R91, R35, R32 ;  /* 0x00000020235b7221 */ /* 0x010fe20000000000 */
[----:B------:R-:W-:Y:S01]  /*23e0*/  F2FP.F16.F32.PACK_AB R28, R89, R54 ;  /* 0x00000036591c723e */ /* 0x000fe200000000ff */
[-C--:B------:R-:W-:Y:S01]  /*23f0*/  FMUL R65, R65, R46.reuse ;  /* 0x0000002e41417220 */ /* 0x080fe20000400000 */
[-C--:B------:R-:W-:Y:S01]  /*2400*/  FMUL R68, R68, R46.reuse ;  /* 0x0000002e44447220 */ /* 0x080fe20000400000 */
[----:B------:R-:W-:Y:S01]  /*2410*/  FMUL R69, R69, R46 ;  /* 0x0000002e45457220 */ /* 0x000fe20000400000 */
[-C--:B------:R-:W-:Y:S01]  /*2420*/  FMUL R66, R66, R51.reuse ;  /* 0x0000003342427220 */ /* 0x080fe20000400000 */
        /* <DEDUP_REMOVED lines=11> */
[----:B------:R-:W-:Y:S01]  /*24e0*/  FADD R54, R86, R37 ;  /* 0x0000002556367221 */ /* 0x000fe20000000000 */
[----:B------:R-:W-:Y:S01]  /*24f0*/  F2FP.F16.F32.PACK_AB R31, R35, R34 ;  /* 0x00000022231f723e */ /* 0x000fe200000000ff */
[----:B------:R-:W-:Y:S01]  /*2500*/  FADD R89, R33, R44 ;  /* 0x0000002c21597221 */ /* 0x000fe20000000000 */
[----:B------:R-:W-:-:S02]  /*2510*/  F2FP.F16.F32.PACK_AB R32, R40, R33 ;  /* 0x000000212820723e */ /* 0x000fc400000000ff */
[----:B0-----:R-:W-:Y:S02]  /*2520*/  F2FP.F16.F32.PACK_AB R33, R85, R48 ;  /* 0x000000305521723e */ /* 0x001fe400000000ff */
[----:B------:R-:W-:Y:S02]  /*2530*/  F2FP.F16.F32.PACK_AB R34, R45, R42 ;  /* 0x0000002a2d22723e */ /* 0x000fe400000000ff */
[----:B------:R-:W-:Y:S02]  /*2540*/  F2FP.F16.F32.PACK_AB R35, R87, R52 ;  /* 0x000000345723723e */ /* 0x000fe400000000ff */
[----:B------:R-:W-:Y:S02]  /*2550*/  F2FP.F16.F32.PACK_AB R36, R74, R47 ;  /* 0x0000002f4a24723e */ /* 0x000fe400000000ff */
[----:B------:R-:W-:Y:S02]  /*2560*/  F2FP.F16.F32.PACK_AB R37, R93, R80 ;  /* 0x000000505d25723e */ /* 0x000fe400000000ff */
[----:B------:R-:W-:-:S02]  /*2570*/  F2FP.F16.F32.PACK_AB R38, R10, R49 ;  /* 0x000000310a26723e */ /* 0x000fc400000000ff */
[----:B------:R-:W-:Y:S01]  /*2580*/  F2FP.F16.F32.PACK_AB R39, R75, R82 ;  /* 0x000000524b27723e */ /* 0x000fe200000000ff */
[----:B------:R-:W-:Y:S06]  /*2590*/  BAR.SYNC.DEFER_BLOCKING 0x0 ;  /* 0x0000000000007b1d */ /* 0x000fec0000010000 */
[----:B------:R-:W-:-:S06]  /*25a0*/  WARPGROUP.ARRIVE ;  /* 0x00000000000079c5 */ /* 0x000fcc0000000000 */
[----:B------:R-:W-:Y:S01]  /*25b0*/  HGMMA.64x16x16.F32 R64, R24, gdesc[UR20], R64 ;  /* 0x0020001418407df0 */ /* 0x000fe20008700840 */
[----:B------:R-:W-:Y:S01]  /*25c0*/  FADD R48, R48, R95 ;  /* 0x0000005f30307221 */ /* 0x000fe20000000000 */
        /* <DEDUP_REMOVED lines=14> */
[----:B------:R-:W-:Y:S03]  /*26b0*/  HGMMA.64x16x16.F32 R64, R32, gdesc[UR12], R64 ;  /* 0x0020000c20407df0 */ /* 0x000fe60008700840 */
[----:B------:R-:W-:Y:S01]  /*26c0*/  HGMMA.64x16x16.F32 R56, R28, gdesc[UR20], R56 ;  /* 0x002000141c387df0 */ /* 0x000fe20008700838 */
[----:B------:R-:W0:Y:S04]  /*26d0*/  SHFL.BFLY PT, R45, R42, 0x2, 0x1f ;  /* 0x0c401f002a2d7f89 */ /* 0x000e2800000e0000 */
[----:B------:R-:W1:Y:S04]  /*26e0*/  SHFL.BFLY PT, R47, R52, 0x2, 0x1f ;  /* 0x0c401f00342f7f89 */ /* 0x000e6800000e0000 */
[----:B------:R-:W2:Y:S04]  /*26f0*/  SHFL.BFLY PT, R10, R49, 0x2, 0x1f ;  /* 0x0c401f00310a7f89 */ /* 0x000ea800000e0000 */
[----:B------:R-:W3:Y:S01]  /*2700*/  SHFL.BFLY PT, R75, R82, 0x2, 0x1f ;  /* 0x0c401f00524b7f89 */ /* 0x000ee200000e0000 */
[----:B------:R-:W-:Y:S01]  /*2710*/  UIADD3 UR4, UP0, UR4, 0x20, URZ ;  /* 0x0000002004047890 */ /* 0x000fe2000ff1e03f */
[----:B0-----:R-:W-:Y:S01]  /*2720*/  FADD R45, R42, R45 ;  /* 0x0000002d2a2d7221 */ /* 0x001fe20000000000 */
[----:B-1----:R-:W-:Y:S01]  /*2730*/  FADD R47, R52, R47 ;  /* 0x0000002f342f7221 */ /* 0x002fe20000000000 */
[----:B------:R-:W-:Y:S01]  /*2740*/  HGMMA.64x16x16.F32 R56, R36, gdesc[UR12], R56, gsb0 ;  /* 0x0020000c24387df0 */ /* 0x000fe20008000838 */
[----:B--2---:R-:W-:Y:S01]  /*2750*/  FADD R44, R49, R10 ;  /* 0x0000000a312c7221 */ /* 0x004fe20000000000 */
[----:B---3--:R-:W-:Y:S01]  /*2760*/  FADD R48, R82, R75 ;  /* 0x0000004b52307221 */ /* 0x008fe20000000000 */
[----:B------:R-:W0:Y:S01]  /*2770*/  SHFL.BFLY PT, R10, R45, 0x1, 0x1f ;  /* 0x0c201f002d0a7f89 */ /* 0x000e2200000e0000 */
[----:B------:R-:W-:-:S03]  /*2780*/  UIADD3.X UR5, URZ, UR5, URZ, UP0, !UPT ;  /* 0x000000053f057290 */ /* 0x000fc600087fe43f */
[----:B------:R-:W1:Y:S04]  /*2790*/  SHFL.BFLY PT, R40, R47, 0x1, 0x1f ;  /* 0x0c201f002f287f89 */ /* 0x000e6800000e0000 */
[----:B------:R-:W2:Y:S04]  /*27a0*/  SHFL.BFLY PT, R75, R44, 0x1, 0x1f ;  /* 0x0c201f002c4b7f89 */ /* 0x000ea800000e0000 */
[----:B------:R-:W3:Y:S01]  /*27b0*/  SHFL.BFLY PT, R49, R48, 0x1, 0x1f ;  /* 0x0c201f0030317f89 */ /* 0x000ee200000e0000 */
[----:B------:R-:W-:Y:S01]  /*27c0*/  IMAD.U32 R42, RZ, RZ, UR5 ;  /* 0x00000005ff2a7e24 */ /* 0x000fe2000f8e00ff */
[----:B------:R-:W-:-:S04]  /*27d0*/  ISETP.LE.U32.AND P0, PT, R81, UR4, PT ;  /* 0x0000000451007c0c */ /* 0x000fc8000bf03070 */
[----:B------:R-:W-:Y:S01]  /*27e0*/  ISETP.GE.U32.AND.EX P0, PT, R42, RZ, PT, P0 ;  /* 0x000000ff2a00720c */ /* 0x000fe20003f06100 */
[----:B0-----:R-:W-:Y:S01]  /*27f0*/  FADD R85, R45, R10 ;  /* 0x0000000a2d557221 */ /* 0x001fe20000000000 */
[----:B-1----:R-:W-:Y:S01]  /*2800*/  FADD R40, R47, R40 ;  /* 0x000000282f287221 */ /* 0x002fe20000000000 */
[----:B--2---:R-:W-:Y:S01]  /*2810*/  FADD R75, R44, R75 ;  /* 0x0000004b2c4b7221 */ /* 0x004fe20000000000 */
[----:B---3--:R-:W-:Y:S02]  /*2820*/  FADD R10, R48, R49 ;  /* 0x00000031300a7221 */ /* 0x008fe40000000000 */
[----:B------:R-:W-:Y:S01]  /*2830*/  FFMA R78, R51, R78, R40 ;  /* 0x0000004e334e7223 */ /* 0x000fe20000000028 */
[----:B------:R-:W-:Y:S02]  /*2840*/  WARPGROUP.DEPBAR.LE gsb0, 0x0 ;  /* 0x00008000000079c5 */ /* 0x000fe40000010000 */
[----:B------:R-:W-:Y:S01]  /*2850*/  FFMA R79, R88, R79, R75 ;  /* 0x0000004f584f7223 */ /* 0x000fe2000000004b */
[----:B------:R-:W-:Y:S01]  /*2860*/  FFMA R76, R55, R76, R10 ;  /* 0x0000004c374c7223 */ /* 0x000fe2000000000a */
[----:B------:R-:W-:Y:S01]  /*2870*/  FFMA R77, R46, R77, R85 ;  /* 0x0000004d2e4d7223 */ /* 0x000fe20000000055 */
[----:B------:R-:W-:Y:S01]  /*2880*/  LEA R19, R13, R19, 0x5 ;  /* 0x000000130d137211 */ /* 0x000fe200078e28ff */
[----:B------:R-:W-:Y:S01]  /*2890*/  IMAD R23, R11, 0x20, R23 ;  /* 0x000000200b177824 */ /* 0x000fe200078e0217 */
[----:B------:R-:W-:Y:S01]  /*28a0*/  MOV R42, R50 ;  /* 0x00000032002a7202 */ /* 0x000fe20000000f00 */
[--C-:B------:R-:W-:Y:S01]  /*28b0*/  IMAD.MOV.U32 R40, RZ, RZ, R53.reuse ;  /* 0x000000ffff287224 */ /* 0x100fe200078e0035 */
[----:B------:R-:W-:Y:S01]  /*28c0*/  MOV R74, R43 ;  /* 0x0000002b004a7202 */ /* 0x000fe20000000f00 */
[----:B------:R-:W-:-:S02]  /*28d0*/  IMAD.MOV.U32 R75, RZ, RZ, R53 ;  /* 0x000000ffff4b7224 */ /* 0x000fc400078e0035 */
[----:B------:R-:W-:Y:S02]  /*28e0*/  IMAD.MOV.U32 R10, RZ, RZ, R50 ;  /* 0x000000ffff0a7224 */ /* 0x000fe400078e0032 */
[----:B------:R-:W-:Y:S01]  /*28f0*/  IMAD.MOV.U32 R80, RZ, RZ, R41 ;  /* 0x000000ffff507224 */ /* 0x000fe200078e0029 */
[----:B------:R-:W-:Y:S06]  /*2900*/  @!P0 BRA `(.L_x_1) ;  /* 0xffffffe400408947 */ /* 0x000fec000383ffff */
.L_x_0:
[C---:B------:R-:W-:Y:S01]  /*2910*/  IMAD.SHL.U32 R4, R15.reuse, 0x8, RZ ;  /* 0x000000080f047824 */ /* 0x040fe200078e00ff */
[----:B------:R-:W-:Y:S01]  /*2920*/  SHF.L.U32 R3, R15, 0x7, RZ ;  /* 0x000000070f037819 */ /* 0x000fe200000006ff */
[----:B------:R-:W-:Y:S01]  /*2930*/  FMUL R10, R79, 8388608 ;  /* 0x4b0000004f0a7820 */ /* 0x000fe20000400000 */
[----:B------:R-:W-:Y:S01]  /*2940*/  LEA R18, R18, UR13, 0x4 ;  /* 0x0000000d12127c11 */ /* 0x000fe2000f8e20ff */
[----:B0-----:R-:W-:Y:S01]  /*2950*/  FMUL R7, R58, 0.25 ;  /* 0x3e8000003a077820 */ /* 0x001fe20000400000 */
[----:B------:R-:W-:Y:S01]  /*2960*/  LOP3.LUT R4, R4, 0x38, RZ, 0xc0, !PT ;  /* 0x0000003804047812 */ /* 0x000fe200078ec0ff */
[----:B------:R-:W-:Y:S01]  /*2970*/  FMUL R6, R65, 0.25 ;  /* 0x3e80000041067820 */ /* 0x000fe20000400000 */
[----:B------:R-:W-:Y:S01]  /*2980*/  LOP3.LUT R3, R3, 0x800, RZ, 0xc0, !PT ;  /* 0x0000080003037812 */ /* 0x000fe200078ec0ff */
[----:B------:R-:W-:Y:S01]  /*2990*/  BAR.SYNC.DEFER_BLOCKING 0x0 ;  /* 0x0000000000007b1d */ /* 0x000fe20000010000 */
[----:B------:R-:W-:Y:S01]  /*29a0*/  LOP3.LUT R2, R15, 0xf0, RZ, 0xc0, !PT ;  /* 0x000000f00f027812 */ /* 0x000fe200078ec0ff */
[----:B------:R-:W-:Y:S01]  /*29b0*/  VIADD R5, R4, UR13 ;  /* 0x0000000d04057c36 */ /* 0x000fe20008000000 */
[----:B------:R-:W-:Y:S01]  /*29c0*/  FSETP.GT.AND P4, PT, |R76|, 8.50705917302346158658e+37, PT ;  /* 0x7e8000004c00780b */ /* 0x000fe20003f84200 */
[----:B------:R-:W-:-:S02]  /*29d0*/  IMAD.IADD R8, R3, 0x1, R18 ;  /* 0x0000000103087824 */ /* 0x000fc400078e0212 */
[----:B------:R-:W-:Y:S01]  /*29e0*/  FMUL R3, R62, 0.25 ;  /* 0x3e8000003e037820 */ /* 0x000fe20000400000 */
[----:B------:R-:W-:Y:S01]  /*29f0*/  FSETP.GT.AND P1, PT, |R79|, 8.50705917302346158658e+37, PT ;  /* 0x7e8000004f00780b */ /* 0x000fe20003f24200 */
[----:B------:R-:W-:Y:S01]  /*2a00*/  FMUL R4, R63, 0.25 ;  /* 0x3e8000003f047820 */ /* 0x000fe20000400000 */
[----:B------:R-:W-:Y:S01]  /*2a10*/  LEA R9, R2, R5, 0x2 ;  /* 0x0000000502097211 */ /* 0x000fe200078e10ff */
[----:B------:R-:W-:Y:S01]  /*2a20*/  FMUL R2, R61, 0.25 ;  /* 0x3e8000003d027820 */ /* 0x000fe20000400000 */
[----:B------:R-:W-:Y:S01]  /*2a30*/  FSEL R62, R3, R62, P4 ;  /* 0x0000003e033e7208 */ /* 0x000fe20002000000 */
[----:B------:R-:W-:Y:S01]  /*2a40*/  FMUL R3, R56, 0.25 ;  /* 0x3e80000038037820 */ /* 0x000fe20000400000 */
[----:B------:R-:W-:Y:S01]  /*2a50*/  FSETP.GEU.AND P2, PT, R77, 1.175494350822287508e-38, PT ;  /* 0x008000004d00780b */ /* 0x000fe20003f4e000 */
[----:B------:R-:W-:Y:S01]  /*2a60*/  FMUL R5, R60, 0.25 ;  /* 0x3e8000003c057820 */ /* 0x000fe20000400000 */
[----:B------:R-:W-:Y:S01]  /*2a70*/  FSEL R61, R2, R61, P1 ;  /* 0x0000003d023d7208 */ /* 0x000fe20000800000 */
[----:B------:R-:W-:Y:S01]  /*2a80*/  FMUL R2, R57, 0.25 ;  /* 0x3e80000039027820 */ /* 0x000fe20000400000 */
[----:B------:R-:W-:Y:S01]  /*2a90*/  FSEL R29, R3, R56, P1 ;  /* 0x00000038031d7208 */ /* 0x000fe20000800000 */
[----:B------:R-:W-:Y:S01]  /*2aa0*/  FMUL R3, R77, 8388608 ;  /* 0x4b0000004d037820 */ /* 0x000fe20000400000 */
[----:B------:R-:W-:Y:S01]  /*2ab0*/  FSEL R18, R4, R63, P4 ;  /* 0x0000003f04127208 */ /* 0x000fe20002000000 */
[----:B------:R-:W-:Y:S01]  /*2ac0*/  FMUL R4, R59, 0.25 ;  /* 0x3e8000003b047820 */ /* 0x000fe20000400000 */
[----:B------:R-:W-:Y:S01]  /*2ad0*/  FSEL R57, R2, R57, P1 ;  /* 0x0000003902397208 */ /* 0x000fe20000800000 */
[----:B------:R-:W-:Y:S01]  /*2ae0*/  FMUL R2, R69, 0.25 ;  /* 0x3e80000045027820 */ /* 0x000fe20000400000 */
[----:B------:R-:W-:Y:S01]  /*2af0*/  FSETP.GT.AND P3, PT, |R77|, 8.50705917302346158658e+37, PT ;  /* 0x7e8000004d00780b */ /* 0x000fe20003f64200 */
[----:B------:R-:W-:Y:S01]  /*2b00*/  IMAD R17, R17, 0x8, R8 ;  /* 0x0000000811117824 */ /* 0x000fe200078e0208 */
[----:B------:R-:W-:Y:S01]  /*2b10*/  FSEL R3, R3, R77, !P2 ;  /* 0x0000004d03037208 */ /* 0x000fe20005000000 */
[----:B------:R-:W-:Y:S01]  /*2b20*/  FMUL R8, R78, 8388608 ;  /* 0x4b0000004e087820 */ /* 0x000fe20000400000 */
[----:B------:R-:W-:Y:S01]  /*2b30*/  FSEL R69, R2, R69, P3 ;  /* 0x0000004502457208 */ /* 0x000fe20001800000 */
[----:B------:R-:W0:Y:S01]  /*2b40*/  LDC R55, c[0x0][0x278] ;  /* 0x00009e00ff377b82 */ /* 0x000e220000000800 */
[----:B------:R-:W-:Y:S01]  /*2b50*/  FSEL R23, R5, R60, P1 ;  /* 0x0000003c05177208 */ /* 0x000fe20000800000 */
[----:B------:R-:W-:Y:S01]  /*2b60*/  VIADD R2, R3, 0xc0cafb0d ;  /* 0xc0cafb0d03027836 */ /* 0x000fe20000000000 */
[----:B------:R-:W-:Y:S01]  /*2b70*/  FSEL R20, R4, R59, P4 ;  /* 0x0000003b04147208 */ /* 0x000fe20002000000 */
[----:B------:R-:W-:Y:S01]  /*2b80*/  FMUL R5, R70, 0.25 ;  /* 0x3e80000046057820 */ /* 0x000fe20000400000 */
[----:B------:R-:W-:Y:S01]  /*2b90*/  FMUL R4, R71, 0.25 ;  /* 0x3e80000047047820 */ /* 0x000fe20000400000 */
[----:B------:R-:W-:Y:S01]  /*2ba0*/  FSETP.GT.AND P0, PT, |R78|, 8.50705917302346158658e+37, PT ;  /* 0x7e8000004e00780b */ /* 0x000fe20003f04200 */
[----:B------:R-:W-:Y:S01]  /*2bb0*/  ULDC.64 UR4, c[0x0][0x270] ;  /* 0x00009c0000047ab9 */ /* 0x000fe20000000a00 */
[----:B------:R-:W-:Y:S01]  /*2bc0*/  SHF.R.U32.HI R15, RZ, 0x1, R15 ;  /* 0x00000001ff0f7819 */ /* 0x000fe2000001160f */
[----:B------:R-:W-:Y:S01]  /*2bd0*/  UIMAD UR4, UR12, UR4, URZ ;  /* 0x000000040c0472a4 */ /* 0x000fe2000f8e023f */
[----:B------:R-:W-:-:S02]  /*2be0*/  LOP3.LUT R24, R2, 0xff800000, RZ, 0xc0, !PT ;  /* 0xff80000002187812 */ /* 0x000fc400078ec0ff */
[----:B------:R-:W-:Y:S01]  /*2bf0*/  FSEL R70, R5, R70, P0 ;  /* 0x0000004605467208 */ /* 0x000fe20000000000 */
[----:B------:R-:W-:Y:S01]  /*2c00*/  FMUL R5, R68, 0.25 ;  /* 0x3e80000044057820 */ /* 0x000fe20000400000 */
[----:B------:R-:W-:Y:S02]  /*2c10*/  LOP3.LUT R2, R15, 0x4, RZ, 0xc0, !PT ;  /* 0x000000040f027812 */ /* 0x000fe400078ec0ff */
[----:B------:R-:W-:Y:S01]  /*2c20*/  FSEL R22, R4, R71, P0 ;  /* 0x0000004704167208 */ /* 0x000fe20000000000 */
[----:B------:R-:W-:Y:S01]  /*2c30*/  FMUL R4, R67, 0.25 ;  /* 0x3e80000043047820 */ /* 0x000fe20000400000 */
[----:B------:R-:W-:Y:S02]  /*2c40*/  FSETP.GEU.AND P5, PT, R78, 1.175494350822287508e-38, PT ;  /* 0x008000004e00780b */ /* 0x000fe40003fae000 */
[----:B------:R-:W-:Y:S01]  /*2c50*/  IADD3 R2, R2, R9, RZ ;  /* 0x0000000902027210 */ /* 0x000fe20007ffe0ff */
[----:B------:R-:W-:Y:S01]  /*2c60*/  FMUL R9, R76, 8388608 ;  /* 0x4b0000004c097820 */ /* 0x000fe20000400000 */
[----:B------:R-:W-:-:S02]  /*2c70*/  FSETP.GEU.AND P6, PT, R79, 1.175494350822287508e-38, PT ;  /* 0x008000004f00780b */ /* 0x000fc40003fce000 */
[----:B------:R-:W-:Y:S01]  /*2c80*/  FSEL R8, R8, R78, !P5 ;  /* 0x0000004e08087208 */ /* 0x000fe20006800000 */
[C---:B0-----:R-:W-:Y:S01]  /*2c90*/  IMAD R39, R55.reuse, 0xc, RZ ;  /* 0x0000000c37277824 */ /* 0x041fe200078e02ff */
[----:B------:R-:W-:Y:S01]  /*2ca0*/  FSEL R12, RZ, -23, P5 ;  /* 0xc1b80000ff0c7808 */ /* 0x000fe20002800000 */
[----:B------:R-:W-:Y:S01]  /*2cb0*/  IMAD R59, R55, 0x14, RZ ;  /* 0x00000014373b7824 */ /* 0x000fe200078e02ff */
[----:B------:R-:W-:Y:S01]  /*2cc0*/  FSEL R33, R5, R68, P3 ;  /* 0x0000004405217208 */ /* 0x000fe20001800000 */
[----:B------:R-:W-:Y:S01]  /*2cd0*/  FMUL R5, R64, 0.25 ;  /* 0x3e80000040057820 */ /* 0x000fe20000400000 */
[----:B------:R-:W-:Y:S01]  /*2ce0*/  FSETP.GEU.AND P5, PT, R76, 1.175494350822287508e-38, PT ;  /* 0x008000004c00780b */ /* 0x000fe20003fae000 */
[C---:B------:R-:W-:Y:S01]  /*2cf0*/  IMAD R63, R55.reuse, 0x18, RZ ;  /* 0x00000018373f7824 */ /* 0x040fe200078e02ff */
[----:B------:R-:W-:Y:S01]  /*2d00*/  FSEL R30, R4, R67, P0 ;  /* 0x00000043041e7208 */ /* 0x000fe20000000000 */
[C---:B------:R-:W-:Y:S01]  /*2d10*/  IMAD R37, R55.reuse, 0xb, RZ ;  /* 0x0000000b37257824 */ /* 0x040fe200078e02ff */
[----:B------:R-:W-:Y:S01]  /*2d20*/  FSEL R11, RZ, -23, P2 ;  /* 0xc1b80000ff0b7808 */ /* 0x000fe20001000000 */
[----:B------:R-:W-:Y:S01]  /*2d30*/  IMAD R67, R55, 0x1c, RZ ;  /* 0x0000001c37437824 */ /* 0x000fe200078e02ff */
[----:B------:R-:W-:Y:S01]  /*2d40*/  I2FP.F32.S32 R4, R24 ;  /* 0x0000001800047245 */ /* 0x000fe20000201400 */
[----:B------:R-:W-:Y:S01]  /*2d50*/  IMAD.IADD R24, R3, 0x1, -R24 ;  /* 0x0000000103187824 */ /* 0x000fe200078e0a18 */
[----:B------:R-:W-:Y:S01]  /*2d60*/  FSEL R10, R10, R79, !P6 ;  /* 0x0000004f0a0a7208 */ /* 0x000fe20007000000 */
[----:B------:R-:W-:Y:S01]  /*2d70*/  IMAD R53, R55, 0xf, RZ ;  /* 0x0000000f37357824 */ /* 0x000fe200078e02ff */
[----:B------:R-:W-:Y:S01]  /*2d80*/  FSETP.GEU.AND P2, PT, |R76|, 1.175494350822287508e-38, PT ;  /* 0x008000004c00780b */ /* 0x000fe20003f4e200 */
[----:B------:R-:W-:Y:S01]  /*2d90*/  FFMA.FTZ R11, R4, 1.1920928955078125e-07, R11 ;  /* 0x34000000040b7823 */ /* 0x000fe2000001000b */
[----:B------:R-:W-:Y:S01]  /*2da0*/  FSEL R19, RZ, -23, P6 ;  /* 0xc1b80000ff137808 */ /* 0x000fe20003000000 */
[----:B------:R-:W-:Y:S01]  /*2db0*/  VIADD R4, R8, 0xc0cafb0d ;  /* 0xc0cafb0d08047836 */ /* 0x000fe20000000000 */
[----:B------:R-:W-:Y:S01]  /*2dc0*/  FSEL R9, R9, R76, !P5 ;  /* 0x0000004c09097208 */ /* 0x000fe20006800000 */
[----:B------:R-:W-:Y:S01]  /*2dd0*/  @P4 FMUL R76, R76, 0.25 ;  /* 0x3e8000004c4c4820 */ /* 0x000fe20000400000 */
[----:B------:R-:W-:Y:S01]  /*2de0*/  FSEL R58, R7, R58, P4 ;  /* 0x0000003a073a7208 */ /* 0x000fe20002000000 */
[----:B------:R-:W-:Y:S01]  /*2df0*/  FMUL R7, R66, 0.25 ;  /* 0x3e80000042077820 */ /* 0x000fe20000400000 */
[C---:B------:R-:W-:Y:S01]  /*2e00*/  FSETP.GEU.AND P6, PT, |R79|.reuse, 1.175494350822287508e-38, PT ;  /* 0x008000004f00780b */ /* 0x040fe20003fce200 */
[----:B------:R-:W-:Y:S01]  /*2e10*/  @P1 FMUL R79, R79, 0.25 ;  /* 0x3e8000004f4f1820 */ /* 0x000fe20000400000 */
[----:B------:R-:W-:Y:S01]  /*2e20*/  FSEL R31, R5, R64, P3 ;  /* 0x00000040051f7208 */ /* 0x000fe20001800000 */
[----:B------:R-:W-:Y:S01]  /*2e30*/  VIADD R5, R10, 0xc0cafb0d ;  /* 0xc0cafb0d0a057836 */ /* 0x000fe20000000000 */
[C---:B------:R-:W-:Y:S01]  /*2e40*/  FSETP.GEU.AND P4, PT, |R78|.reuse, 1.175494350822287508e-38, PT ;  /* 0x008000004e00780b */ /* 0x040fe20003f8e200 */
[----:B------:R-:W-:Y:S01]  /*2e50*/  @P0 FMUL R78, R78, 0.25 ;  /* 0x3e8000004e4e0820 */ /* 0x000fe20000400000 */
[----:B------:R-:W-:Y:S01]  /*2e60*/  FSETP.GEU.AND P1, PT, |R77|, 1.175494350822287508e-38, PT ;  /* 0x008000004d00780b */ /* 0x000fe20003f2e200 */
[----:B------:R-:W-:Y:S01]  /*2e70*/  @!P2 FMUL R76, R76, 16777216 ;  /* 0x4b8000004c4ca820 */ /* 0x000fe20000400000 */
[----:B------:R-:W-:Y:S01]  /*2e80*/  FSEL R66, R7, R66, P0 ;  /* 0x0000004207427208 */ /* 0x000fe20000000000 */
[----:B------:R-:W-:Y:S01]  /*2e90*/  @P3 FMUL R77, R77, 0.25 ;  /* 0x3e8000004d4d3820 */ /* 0x000fe20000400000 */
[----:B------:R-:W-:Y:S01]  /*2ea0*/  LOP3.LUT R25, R5, 0xff800000, RZ, 0xc0, !PT ;  /* 0xff80000005197812 */ /* 0x000fe200078ec0ff */
[----:B------:R-:W0:Y:S01]  /*2eb0*/  MUFU.RCP R15, R76 ;  /* 0x0000004c000f7308 */ /* 0x000e220000001000 */
[----:B------:R-:W-:Y:S01]  /*2ec0*/  LOP3.LUT R7, R4, 0xff800000, RZ, 0xc0, !PT ;  /* 0xff80000004077812 */ /* 0x000fe200078ec0ff */
[----:B------:R-:W-:Y:S01]  /*2ed0*/  @!P6 FMUL R79, R79, 16777216 ;  /* 0x4b8000004f4fe820 */ /* 0x000fe20000400000 */
[----:B------:R-:W-:Y:S01]  /*2ee0*/  I2FP.F32.S32 R4, R25 ;  /* 0x0000001900047245 */ /* 0x000fe20000201400 */
[----:B------:R-:W-:Y:S01]  /*2ef0*/  @!P2 FMUL R20, R20, 16777216 ;  /* 0x4b8000001414a820 */ /* 0x000fe20000400000 */
[----:B------:R-:W-:Y:S01]  /*2f00*/  I2FP.F32.S32 R5, R7 ;  /* 0x0000000700057245 */ /* 0x000fe20000201400 */
[----:B------:R-:W-:Y:S01]  /*2f10*/  @!P4 FMUL R78, R78, 16777216 ;  /* 0x4b8000004e4ec820 */ /* 0x000fe20000400000 */
[----:B------:R-:W-:Y:S01]  /*2f20*/  FSEL R65, R6, R65, P3 ;  /* 0x0000004106417208 */ /* 0x000fe20001800000 */
[----:B------:R-:W-:Y:S01]  /*2f30*/  FFMA.FTZ R19, R4, 1.1920928955078125e-07, R19 ;  /* 0x3400000004137823 */ /* 0x000fe20000010013 */
[----:B------:R-:W-:Y:S01]  /*2f40*/  @!P1 FMUL R77, R77, 16777216 ;  /* 0x4b8000004d4d9820 */ /* 0x000fe20000400000 */
[----:B------:R-:W-:Y:S01]  /*2f50*/  FFMA.FTZ R12, R5, 1.1920928955078125e-07, R12 ;  /* 0x34000000050c7823 */ /* 0x000fe2000001000c */
[----:B------:R-:W1:Y:S01]  /*2f60*/  MUFU.RCP R4, R79 ;  /* 0x0000004f00047308 */ /* 0x000e620000001000 */
[----:B------:R-:W-:Y:S01]  /*2f70*/  IADD3 R6, R9, -0x3f3504f3, RZ ;  /* 0xc0cafb0d09067810 */ /* 0x000fe20007ffe0ff */
[----:B------:R-:W-:Y:S01]  /*2f80*/  @!P6 FMUL R23, R23, 16777216 ;  /* 0x4b8000001717e820 */ /* 0x000fe20000400000 */
[----:B------:R-:W-:Y:S01]  /*2f90*/  @!P4 FMUL R30, R30, 16777216 ;  /* 0x4b8000001e1ec820 */ /* 0x000fe20000400000 */
[----:B------:R-:W-:Y:S01]  /*2fa0*/  @!P4 FMUL R66, R66, 16777216 ;  /* 0x4b8000004242c820 */ /* 0x000fe20000400000 */
[----:B------:R-:W-:Y:S01]  /*2fb0*/  LOP3.LUT R26, R6, 0xff800000, RZ, 0xc0, !PT ;  /* 0xff800000061a7812 */ /* 0x000fe200078ec0ff */
[----:B------:R-:W-:Y:S01]  /*2fc0*/  @!P2 FMUL R58, R58, 16777216 ;  /* 0x4b8000003a3aa820 */ /* 0x000fe20000400000 */
[----:B0-----:R-:W-:Y:S01]  /*2fd0*/  FMUL R27, R15, R20 ;  /* 0x000000140f1b7220 */ /* 0x001fe20000400000 */
[----:B------:R-:W0:Y:S01]  /*2fe0*/  MUFU.RCP R5, R78 ;  /* 0x0000004e00057308 */ /* 0x000e220000001000 */
[----:B------:R-:W-:Y:S01]  /*2ff0*/  @!P1 FMUL R31, R31, 16777216 ;  /* 0x4b8000001f1f9820 */ /* 0x000fe20000400000 */
[----:B------:R-:W-:Y:S01]  /*3000*/  @!P4 FMUL R22, R22, 16777216 ;  /* 0x4b8000001616c820 */ /* 0x000fe20000400000 */
[----:B------:R-:W-:Y:S01]  /*3010*/  @!P4 FMUL R70, R70, 16777216 ;  /* 0x4b8000004646c820 */ /* 0x000fe20000400000 */
[----:B------:R-:W-:Y:S01]  /*3020*/  FSEL R21, RZ, -23, P5 ;  /* 0xc1b80000ff157808 */ /* 0x000fe20002800000 */
[----:B------:R-:W-:Y:S01]  /*3030*/  FMUL R58, R15, R58 ;  /* 0x0000003a0f3a7220 */ /* 0x000fe20000400000 */
[----:B------:R-:W-:Y:S01]  /*3040*/  I2FP.F32.S32 R6, R26 ;  /* 0x0000001a00067245 */ /* 0x000fe20000201400 */
[----:B------:R-:W-:Y:S01]  /*3050*/  @!P6 FMUL R57, R57, 16777216 ;  /* 0x4b8000003939e820 */ /* 0x000fe20000400000 */
[----:B------:R-:W2:Y:S01]  /*3060*/  MUFU.RCP R28, R77 ;  /* 0x0000004d001c7308 */ /* 0x000ea20000001000 */
[----:B-1----:R-:W-:Y:S01]  /*3070*/  FMUL R20, R4, R23 ;  /* 0x0000001704147220 */ /* 0x002fe20000400000 */
[----:B------:R-:W-:Y:S01]  /*3080*/  @!P6 FMUL R29, R29, 16777216 ;  /* 0x4b8000001d1de820 */ /* 0x000fe20000400000 */
[----:B------:R-:W-:Y:S01]  /*3090*/  FFMA.FTZ R21, R6, 1.1920928955078125e-07, R21 ;  /* 0x3400000006157823 */ /* 0x000fe20000010015 */
[----:B------:R-:W-:Y:S01]  /*30a0*/  @!P2 FMUL R18, R18, 16777216 ;  /* 0x4b8000001212a820 */ /* 0x000fe20000400000 */
[C---:B------:R-:W-:Y:S01]  /*30b0*/  FMUL R6, R4.reuse, R57 ;  /* 0x0000003904067220 */ /* 0x040fe20000400000 */
[----:B------:R-:W-:Y:S01]  /*30c0*/  FMUL R29, R4, R29 ;  /* 0x0000001d041d7220 */ /* 0x000fe20000400000 */
[----:B------:R-:W-:Y:S01]  /*30d0*/  @!P2 FMUL R62, R62, 16777216 ;  /* 0x4b8000003e3ea820 */ /* 0x000fe20000400000 */
[----:B------:R-:W-:Y:S01]  /*30e0*/  @!P6 FMUL R61, R61, 16777216 ;  /* 0x4b8000003d3de820 */ /* 0x000fe20000400000 */
[C---:B0-----:R-:W-:Y:S01]  /*30f0*/  FMUL R30, R5.reuse, R30 ;  /* 0x0000001e051e7220 */ /* 0x041fe20000400000 */
[C---:B------:R-:W-:Y:S01]  /*3100*/  FMUL R23, R5.reuse, R66 ;  /* 0x0000004205177220 */ /* 0x040fe20000400000 */
[----:B------:R-:W-:Y:S01]  /*3110*/  FMUL R22, R5, R22 ;  /* 0x0000001605167220 */ /* 0x000fe20000400000 */
[----:B------:R-:W-:Y:S01]  /*3120*/  @!P1 FMUL R69, R69, 16777216 ;  /* 0x4b80000045459820 */ /* 0x000fe20000400000 */
[----:B------:R-:W-:Y:S01]  /*3130*/  @!P1 FMUL R33, R33, 16777216 ;  /* 0x4b80000021219820 */ /* 0x000fe20000400000 */
[----:B------:R-:W-:Y:S01]  /*3140*/  @!P1 FMUL R65, R65, 16777216 ;  /* 0x4b80000041419820 */ /* 0x000fe20000400000 */
[C---:B------:R-:W-:Y:S01]  /*3150*/  FMUL R13, R15.reuse, R18 ;  /* 0x000000120f0d7220 */ /* 0x040fe20000400000 */
[----:B------:R-:W-:Y:S01]  /*3160*/  FMUL R18, R15, R62 ;  /* 0x0000003e0f127220 */ /* 0x000fe20000400000 */
[----:B--2---:R-:W-:Y:S01]  /*3170*/  FMUL R35, R28, R31 ;  /* 0x0000001f1c237220 */ /* 0x004fe20000400000 */
[----:B------:R-:W-:Y:S01]  /*3180*/  FMUL R31, R5, R70 ;  /* 0x00000046051f7220 */ /* 0x000fe20000400000 */
[----:B------:R-:W-:Y:S01]  /*3190*/  F2FP.F16.F32.PACK_AB R5, R30, R23 ;  /* 0x000000171e05723e */ /* 0x000fe200000000ff */
[----:B------:R-:W-:Y:S01]  /*31a0*/  IMAD.IADD R23, R8, 0x1, -R7 ;  /* 0x0000000108177824 */ /* 0x000fe200078e0a07 */
[----:B------:R-:W-:Y:S01]  /*31b0*/  F2FP.F16.F32.PACK_AB R7, R27, R58 ;  /* 0x0000003a1b07723e */ /* 0x000fe200000000ff */
[----:B------:R-:W-:Y:S01]  /*31c0*/  IMAD.IADD R27, R10, 0x1, -R25 ;  /* 0x000000010a1b7824 */ /* 0x000fe200078e0a19 */
[----:B------:R-:W-:Y:S01]  /*31d0*/  MOV R30, 0x3dc6b27f ;  /* 0x3dc6b27f001e7802 */ /* 0x000fe20000000f00 */
[----:B------:R-:W-:Y:S01]  /*31e0*/  FADD R25, R23, -1 ;  /* 0xbf80000017197421 */ /* 0x000fe20000000000 */
[----:B------:R-:W-:Y:S01]  /*31f0*/  F2FP.F16.F32.PACK_AB R6, R6, R29 ;  /* 0x0000001d0606723e */ /* 0x000fe200000000ff */
[----:B------:R-:W-:Y:S01]  /*3200*/  FADD R27, R27, -1 ;  /* 0xbf8000001b1b7421 */ /* 0x000fe20000000000 */
[----:B------:R-:W-:Y:S01]  /*3210*/  FMUL R15, R4, R61 ;  /* 0x0000003d040f7220 */ /* 0x000fe20000400000 */
[----:B------:R-:W-:-:S02]  /*3220*/  IMAD.IADD R29, R9, 0x1, -R26 ;  /* 0x00000001091d7824 */ /* 0x000fc400078e0a1a */
[C---:B------:R-:W-:Y:S01]  /*3230*/  FMUL R4, R28.reuse, R65 ;  /* 0x000000411c047220 */ /* 0x040fe20000400000 */
[C---:B------:R-:W-:Y:S01]  /*3240*/  FMUL R69, R28.reuse, R69 ;  /* 0x000000451c457220 */ /* 0x040fe20000400000 */
[----:B------:R-:W-:Y:S01]  /*3250*/  FMUL R32, R28, R33 ;  /* 0x000000211c207220 */ /* 0x000fe20000400000 */
[-C--:B------:R-:W-:Y:S01]  /*3260*/  FFMA.FTZ R26, R25, R30.reuse, -0.16845393180847167969 ;  /* 0xbe2c7f30191a7423 */ /* 0x080fe2000001001e */
[----:B------:R-:W-:Y:S01]  /*3270*/  FFMA.FTZ R28, R27, R30, -0.16845393180847167969 ;  /* 0xbe2c7f301b1c7423 */ /* 0x000fe2000001001e */
[----:B------:R-:W-:Y:S01]  /*3280*/  FADD R24, R24, -1 ;  /* 0xbf80000018187421 */ /* 0x000fe20000000000 */
[----:B------:R-:W-:Y:S01]  /*3290*/  F2FP.F16.F32.PACK_AB R4, R4, R35 ;  /* 0x000000230404723e */ /* 0x000fe200000000ff */
[----:B------:R-:W-:Y:S01]  /*32a0*/  FFMA.FTZ R26, R25, R26, 0.1716887056827545166 ;  /* 0x3e2fcf2a191a7423 */ /* 0x000fe2000001001a */
[----:B------:R-:W-:Y:S01]  /*32b0*/  FFMA.FTZ R28, R27, R28, 0.1716887056827545166 ;  /* 0x3e2fcf2a1b1c7423 */ /* 0x000fe2000001001c */
[C---:B------:R-:W-:Y:S01]  /*32c0*/  FFMA.FTZ R23, R24.reuse, R30, -0.16845393180847167969 ;  /* 0xbe2c7f3018177423 */ /* 0x040fe2000001001e */
[----:B------:R-:W-:Y:S01]  /*32d0*/  FADD R29, R29, -1 ;  /* 0xbf8000001d1d7421 */ /* 0x000fe20000000000 */
[----:B------:R-:W-:Y:S01]  /*32e0*/  FFMA.FTZ R26, R25, R26, -0.17900948226451873779 ;  /* 0xbe374e43191a7423 */ /* 0x000fe2000001001a */
[----:B------:R-:W-:Y:S01]  /*32f0*/  FFMA.FTZ R28, R27, R28, -0.17900948226451873779 ;  /* 0xbe374e431b1c7423 */ /* 0x000fe2000001001c */
[----:B------:R-:W-:Y:S01]  /*3300*/  STSM.16.M88.4 [R17], R4 ;  /* 0x0000000411007844 */ /* 0x000fe20000000200 */
[C---:B------:R-:W-:Y:S01]  /*3310*/  FFMA.FTZ R23, R24.reuse, R23, 0.1716887056827545166 ;  /* 0x3e2fcf2a18177423 */ /* 0x040fe20000010017 */
[----:B------:R-:W-:Y:S01]  /*3320*/  FFMA.FTZ R26, R25, R26, 0.20512372255325317383 ;  /* 0x3e520bf4191a7423 */ /* 0x000fe2000001001a */
[----:B------:R-:W-:Y:S01]  /*3330*/  FFMA.FTZ R28, R27, R28, 0.20512372255325317383 ;  /* 0x3e520bf41b1c7423 */ /* 0x000fe2000001001c */
[----:B------:R-:W-:Y:S01]  /*3340*/  FFMA.FTZ R30, R29, R30, -0.16845393180847167969 ;  /* 0xbe2c7f301d1e7423 */ /* 0x000fe2000001001e */
[C---:B------:R-:W-:Y:S01]  /*3350*/  FFMA.FTZ R23, R24.reuse, R23, -0.17900948226451873779 ;  /* 0xbe374e4318177423 */ /* 0x040fe20000010017 */
[----:B------:R-:W-:Y:S01]  /*3360*/  FFMA.FTZ R26, R25, R26, -0.24046532809734344482 ;  /* 0xbe763c8b191a7423 */ /* 0x000fe2000001001a */
[----:B------:R-:W-:Y:S01]  /*3370*/  FFMA.FTZ R28, R27, R28, -0.24046532809734344482 ;  /* 0xbe763c8b1b1c7423 */ /* 0x000fe2000001001c */
[----:B------:R-:W-:Y:S01]  /*3380*/  FFMA.FTZ R30, R29, R30, 0.1716887056827545166 ;  /* 0x3e2fcf2a1d1e7423 */ /* 0x000fe2000001001e */
[C---:B------:R-:W-:Y:S01]  /*3390*/  FFMA.FTZ R23, R24.reuse, R23, 0.20512372255325317383 ;  /* 0x3e520bf418177423 */ /* 0x040fe20000010017 */
[----:B------:R-:W-:Y:S01]  /*33a0*/  FFMA.FTZ R26, R25, R26, 0.28857114911079406738 ;  /* 0x3e93bf99191a7423 */ /* 0x000fe2000001001a */
[----:B------:R-:W-:Y:S01]  /*33b0*/  FFMA.FTZ R28, R27, R28, 0.28857114911079406738 ;  /* 0x3e93bf991b1c7423 */ /* 0x000fe2000001001c */
[----:B------:R-:W-:Y:S01]  /*33c0*/  FFMA.FTZ R30, R29, R30, -0.17900948226451873779 ;  /* 0xbe374e431d1e7423 */ /* 0x000fe2000001001e */
[C---:B------:R-:W-:Y:S01]  /*33d0*/  FFMA.FTZ R23, R24.reuse, R23, -0.24046532809734344482 ;  /* 0xbe763c8b18177423 */ /* 0x040fe20000010017 */
[----:B------:R-:W-:Y:S01]  /*33e0*/  FFMA.FTZ R26, R25, R26, -0.36067417263984680176 ;  /* 0xbeb8aa49191a7423 */ /* 0x000fe2000001001a */
[----:B------:R-:W-:Y:S01]  /*33f0*/  FFMA.FTZ R28, R27, R28, -0.36067417263984680176 ;  /* 0xbeb8aa491b1c7423 */ /* 0x000fe2000001001c */
[----:B------:R-:W-:Y:S01]  /*3400*/  FFMA.FTZ R30, R29, R30, 0.20512372255325317383 ;  /* 0x3e520bf41d1e7423 */ /* 0x000fe2000001001e */
[----:B------:R-:W-:Y:S01]  /*3410*/  FFMA.FTZ R23, R24, R23, 0.28857114911079406738 ;  /* 0x3e93bf9918177423 */ /* 0x000fe20000010017 */
[----:B------:R-:W-:Y:S01]  /*3420*/  FFMA.FTZ R26, R25, R26, 0.48089820146560668945 ;  /* 0x3ef6384a191a7423 */ /* 0x000fe2000001001a */
[----:B------:R-:W-:Y:S01]  /*3430*/  FFMA.FTZ R28, R27, R28, 0.48089820146560668945 ;  /* 0x3ef6384a1b1c7423 */ /* 0x000fe2000001001c */
[----:B------:R-:W-:Y:S01]  /*3440*/  FFMA.FTZ R30, R29, R30, -0.24046532809734344482 ;  /* 0xbe763c8b1d1e7423 */ /* 0x000fe2000001001e */
[----:B------:R-:W-:Y:S01]  /*3450*/  LEA R36, R16, UR13, 0x4 ;  /* 0x0000000d10247c11 */ /* 0x000fe2000f8e20ff */
[----:B------:R-:W-:Y:S01]  /*3460*/  BAR.SYNC.DEFER_BLOCKING 0x0 ;  /* 0x0000000000007b1d */ /* 0x000fe20000010000 */
[----:B------:R-:W-:Y:S01]  /*3470*/  FFMA.FTZ R26, R25, R26, -0.72134751081466674805 ;  /* 0xbf38aa3b191a7423 */ /* 0x000fe2000001001a */
[----:B------:R-:W-:Y:S01]  /*3480*/  FFMA.FTZ R28, R27, R28, -0.72134751081466674805 ;  /* 0xbf38aa3b1b1c7423 */ /* 0x000fe2000001001c */
[C---:B------:R-:W-:Y:S01]  /*3490*/  FFMA.FTZ R23, R24.reuse, R23, -0.36067417263984680176 ;  /* 0xbeb8aa4918177423 */ /* 0x040fe20000010017 */
[----:B------:R-:W-:Y:S01]  /*34a0*/  FFMA.FTZ R30, R29, R30, 0.28857114911079406738 ;  /* 0x3e93bf991d1e7423 */ /* 0x000fe2000001001e */
[----:B------:R-:W-:Y:S01]  /*34b0*/  FMUL R26, R25, R26 ;  /* 0x0000001a191a7220 */ /* 0x000fe20000400000 */
[----:B------:R-:W-:Y:S01]  /*34c0*/  FMUL R28, R27, R28 ;  /* 0x0000001c1b1c7220 */ /* 0x000fe20000400000 */
[C---:B------:R-:W-:Y:S01]  /*34d0*/  FFMA.FTZ R23, R24.reuse, R23, 0.48089820146560668945 ;  /* 0x3ef6384a18177423 */ /* 0x040fe20000010017 */
[----:B------:R-:W-:Y:S01]  /*34e0*/  FFMA.FTZ R30, R29, R30, -0.36067417263984680176 ;  /* 0xbeb8aa491d1e7423 */ /* 0x000fe2000001001e */
[----:B------:R-:W-:Y:S01]  /*34f0*/  FMUL R26, R25, R26 ;  /* 0x0000001a191a7220 */ /* 0x000fe20000400000 */
[----:B------:R-:W-:Y:S01]  /*3500*/  FMUL R28, R27, R28 ;  /* 0x0000001c1b1c7220 */ /* 0x000fe20000400000 */
[----:B------:R-:W-:Y:S01]  /*3510*/  ISETP.GE.U32.AND P0, PT, R3, 0x7f800000, PT ;  /* 0x7f8000000300780c */ /* 0x000fe20003f06070 */
[C---:B------:R-:W-:Y:S01]  /*3520*/  FFMA.FTZ R23, R24.reuse, R23, -0.72134751081466674805 ;  /* 0xbf38aa3b18177423 */ /* 0x040fe20000010017 */
[----:B------:R-:W-:Y:S01]  /*3530*/  FFMA.FTZ R30, R29, R30, 0.48089820146560668945 ;  /* 0x3ef6384a1d1e7423 */ /* 0x000fe2000001001e */
[----:B------:R-:W-:Y:S01]  /*3540*/  FFMA.FTZ R25, R25, 1.4426950216293334961, R26 ;  /* 0x3fb8aa3b19197823 */ /* 0x000fe2000001001a */
[----:B------:R-:W-:Y:S01]  /*3550*/  FFMA.FTZ R28, R27, 1.4426950216293334961, R28 ;  /* 0x3fb8aa3b1b1c7823 */ /* 0x000fe2000001001c */
[----:B------:R-:W-:Y:S01]  /*3560*/  FMUL R23, R24, R23 ;  /* 0x0000001718177220 */ /* 0x000fe20000400000 */
[----:B------:R-:W0:Y:S01]  /*3570*/  LDC.64 R26, c[0x0][0x228] ;  /* 0x00008a00ff1a7b82 */ /* 0x000e220000000a00 */
[C---:B------:R-:W-:Y:S01]  /*3580*/  FFMA.FTZ R30, R29.reuse, R30, -0.72134751081466674805 ;  /* 0xbf38aa3b1d1e7423 */ /* 0x040fe2000001001e */
[----:B------:R-:W-:Y:S01]  /*3590*/  ISETP.GE.U32.AND P5, PT, R10, 0x7f800000, PT ;  /* 0x7f8000000a00780c */ /* 0x000fe20003fa6070 */
[----:B------:R-:W-:Y:S01]  /*35a0*/  FMUL R23, R24, R23 ;  /* 0x0000001718177220 */ /* 0x000fe20000400000 */
[----:B------:R-:W-:Y:S01]  /*35b0*/  ISETP.GE.U32.AND P1, PT, R8, 0x7f800000, PT ;  /* 0x7f8000000800780c */ /* 0x000fe20003f26070 */
[C---:B------:R-:W-:Y:S01]  /*35c0*/  FMUL R30, R29.reuse, R30 ;  /* 0x0000001e1d1e7220 */ /* 0x040fe20000400000 */
[----:B------:R-:W-:Y:S01]  /*35d0*/  FADD R49, R12, R25 ;  /* 0x000000190c317221 */ /* 0x000fe20000000000 */
[----:B------:R-:W1:Y:S01]  /*35e0*/  LDS.128 R4, [R36] ;  /* 0x0000000024047984 */ /* 0x000e620000000c00 */
[----:B------:R-:W-:Y:S01]  /*35f0*/  FFMA.FTZ R24, R24, 1.4426950216293334961, R23 ;  /* 0x3fb8aa3b18187823 */ /* 0x000fe20000010017 */
[----:B------:R-:W-:Y:S01]  /*3600*/  FMUL R30, R29, R30 ;  /* 0x0000001e1d1e7220 */ /* 0x000fe20000400000 */
[----:B------:R-:W-:Y:S01]  /*3610*/  @P0 MOV R12, 0x7f800000 ;  /* 0x7f800000000c0802 */ /* 0x000fe20000000f00 */
[----:B------:R-:W-:Y:S01]  /*3620*/  FADD R50, R19, R28 ;  /* 0x0000001c13327221 */ /* 0x000fe20000000000 */
[----:B------:R-:W-:Y:S01]  /*3630*/  F2FP.F16.F32.PACK_AB R44, R69, R32 ;  /* 0x00000020452c723e */ /* 0x000fe200000000ff */
[----:B------:R-:W-:Y:S01]  /*3640*/  FFMA.FTZ R30, R29, 1.4426950216293334961, R30 ;  /* 0x3fb8aa3b1d1e7823 */ /* 0x000fe2000001001e */
[----:B------:R-:W-:Y:S01]  /*3650*/  F2FP.F16.F32.PACK_AB R45, R22, R31 ;  /* 0x0000001f162d723e */ /* 0x000fe200000000ff */
[----:B------:R-:W-:Y:S01]  /*3660*/  FADD R48, R11, R24 ;  /* 0x000000180b307221 */ /* 0x000fe20000000000 */
[----:B------:R-:W-:Y:S01]  /*3670*/  F2FP.F16.F32.PACK_AB R46, R15, R20 ;  /* 0x000000140f2e723e */ /* 0x000fe200000000ff */
[----:B------:R-:W-:Y:S01]  /*3680*/  @P0 FFMA.FTZ R48, R3, R12, +INF ;  /* 0x7f80000003300423 */ /* 0x000fe2000001000c */
[----:B------:R-:W-:Y:S01]  /*3690*/  F2FP.F16.F32.PACK_AB R47, R13, R18 ;  /* 0x000000120d2f723e */ /* 0x000fe200000000ff */
[----:B------:R-:W-:Y:S01]  /*36a0*/  BAR.SYNC.DEFER_BLOCKING 0x0 ;  /* 0x0000000000007b1d */ /* 0x000fe20000010000 */
[----:B------:R-:W-:Y:S01]  /*36b0*/  FSETP.NEU.AND P3, PT, R3, RZ, PT ;  /* 0x000000ff0300720b */ /* 0x000fe20003f6d000 */
[----:B------:R-:W-:-:S02]  /*36c0*/  IMAD R3, R14, UR5, RZ ;  /* 0x000000050e037c24 */ /* 0x000fc4000f8e02ff */
[----:B------:R-:W-:Y:S01]  /*36d0*/  FADD R51, R21, R30 ;  /* 0x0000001e15337221 */ /* 0x000fe20000000000 */
[----:B------:R-:W-:Y:S01]  /*36e0*/  ISETP.GE.U32.AND P4, PT, R9, 0x7f800000, PT ;  /* 0x7f8000000900780c */ /* 0x000fe20003f86070 */
[----:B------:R-:W-:Y:S01]  /*36f0*/  USHF.L.U32 UR5, UR4, 0x1, URZ ;  /* 0x0000000104057899 */ /* 0x000fe2000800063f */
[----:B------:R-:W-:Y:S01]  /*3700*/  @P5 MOV R21, 0x7f800000 ;  /* 0x7f80000000155802 */ /* 0x000fe20000000f00 */
[----:B------:R-:W-:Y:S01]  /*3710*/  IMAD.SHL.U32 R11, R3, 0x2, RZ ;  /* 0x00000002030b7824 */ /* 0x000fe200078e00ff */
[----:B------:R-:W-:Y:S01]  /*3720*/  FSETP.NEU.AND P2, PT, R8, RZ, PT ;  /* 0x000000ff0800720b */ /* 0x000fe20003f4d000 */
[----:B------:R-:W-:Y:S01]  /*3730*/  @P1 IMAD.MOV.U32 R19, RZ, RZ, 0x7f800000 ;  /* 0x7f800000ff131424 */ /* 0x000fe200078e00ff */
[----:B------:R-:W-:Y:S01]  /*3740*/  SHF.L.U32 R15, R55, 0x2, RZ ;  /* 0x00000002370f7819 */ /* 0x000fe200000006ff */
[----:B------:R-:W-:Y:S01]  /*3750*/  @P5 FFMA.FTZ R50, R10, R21, +INF ;  /* 0x7f8000000a325423 */ /* 0x000fe20000010015 */
[----:B0-----:R-:W-:Y:S01]  /*3760*/  IADD3 R12, P0, P5, R11, UR5, R26 ;  /* 0x000000050b0c7c10 */ /* 0x001fe2000fd1e01a */
[----:B------:R-:W-:Y:S01]  /*3770*/  @P1 FFMA.FTZ R49, R8, R19, +INF ;  /* 0x7f80000008311423 */ /* 0x000fe20000010013 */
[----:B------:R-:W-:Y:S01]  /*3780*/  UIMAD.WIDE UR4, UR4, 0x2, URZ ;  /* 0x00000002040478a5 */ /* 0x000fe2000f8e023f */
[----:B------:R-:W-:Y:S01]  /*3790*/  IMAD.HI R8, R3, 0x2, RZ ;  /* 0x0000000203087827 */ /* 0x000fe200078e02ff */
[----:B------:R-:W-:-:S02]  /*37a0*/  FSETP.NEU.AND P1, PT, R10, RZ, PT ;  /* 0x000000ff0a00720b */ /* 0x000fc40003f2d000 */
[----:B------:R-:W-:Y:S01]  /*37b0*/  @P4 MOV R10, 0x7f800000 ;  /* 0x7f800000000a4802 */ /* 0x000fe20000000f00 */
[C---:B------:R-:W-:Y:S01]  /*37c0*/  IMAD.SHL.U32 R3, R55.reuse, 0x2, RZ ;  /* 0x0000000237037824 */ /* 0x040fe200078e00ff */
[----:B------:R-:W-:Y:S01]  /*37d0*/  IADD3.X R13, R8, UR5, R27, P0, P5 ;  /* 0x00000005080d7c10 */ /* 0x000fe200087ea41b */
[----:B------:R-:W-:Y:S01]  /*37e0*/  IMAD R27, R55, 0x6, RZ ;  /* 0x00000006371b7824 */ /* 0x000fe200078e02ff */
[C---:B------:R-:W-:Y:S01]  /*37f0*/  FSETP.NEU.AND P0, PT, R9.reuse, RZ, PT ;  /* 0x000000ff0900720b */ /* 0x040fe20003f0d000 */
[----:B------:R-:W-:Y:S01]  /*3800*/  @P4 FFMA.FTZ R51, R9, R10, +INF ;  /* 0x7f80000009334423 */ /* 0x000fe2000001000a */
[----:B------:R0:W-:Y:S01]  /*3810*/  STSM.16.M88.4 [R17], R44 ;  /* 0x0000002c11007844 */ /* 0x0001e20000000200 */
[----:B------:R-:W-:Y:S01]  /*3820*/  IMAD R9, R55, 0x3, RZ ;  /* 0x0000000337097824 */ /* 0x000fe200078e02ff */
[-C--:B------:R-:W-:Y:S01]  /*3830*/  IADD3 R20, P6, R27, R12.reuse, RZ ;  /* 0x0000000c1b147210 */ /* 0x080fe20007fde0ff */
[----:B------:R-:W-:Y:S01]  /*3840*/  IMAD R35, R55, 0xa, RZ ;  /* 0x0000000a37237824 */ /* 0x000fe200078e02ff */
[----:B------:R-:W-:Y:S01]  /*3850*/  BAR.SYNC.DEFER_BLOCKING 0x0 ;  /* 0x0000000000007b1d */ /* 0x000fe20000010000 */
[-C--:B------:R-:W-:Y:S01]  /*3860*/  IADD3 R16, P4, R3, R12.reuse, RZ ;  /* 0x0000000c03107210 */ /* 0x080fe20007f9e0ff */
[----:B------:R-:W-:Y:S01]  /*3870*/  IMAD R25, R55, 0x5, RZ ;  /* 0x0000000537197824 */ /* 0x000fe200078e02ff */
[-C--:B------:R-:W-:Y:S01]  /*3880*/  LEA.HI.X.SX32 R21, R9, R13.reuse, 0x1, P6 ;  /* 0x0000000d09157211 */ /* 0x080fe200030f0eff */
[C---:B------:R-:W-:Y:S01]  /*3890*/  IMAD R57, R55.reuse, 0x12, RZ ;  /* 0x0000001237397824 */ /* 0x040fe200078e02ff */
[CC--:B------:R-:W-:Y:S01]  /*38a0*/  LEA R18, P5, R55.reuse, R12.reuse, 0x2 ;  /* 0x0000000c37127211 */ /* 0x0c0fe200078a10ff */
[----:B------:R-:W-:Y:S01]  /*38b0*/  IMAD R29, R55, 0x7, RZ ;  /* 0x00000007371d7824 */ /* 0x000fe200078e02ff */
[-C--:B------:R-:W-:Y:S01]  /*38c0*/  IADD3 R26, P6, R39, R12.reuse, RZ ;  /* 0x0000000c271a7210 */ /* 0x080fe20007fde0ff */
[----:B------:R-:W-:Y:S01]  /*38d0*/  IMAD.SHL.U32 R31, R55, 0x8, RZ ;  /* 0x00000008371f7824 */ /* 0x000fe200078e00ff */
[-C--:B------:R-:W-:Y:S01]  /*38e0*/  LEA.HI.X.SX32 R19, R3, R13.reuse, 0x1, P5 ;  /* 0x0000000d03137211 */ /* 0x080fe200028f0eff */
[----:B------:R-:W-:Y:S01]  /*38f0*/  IMAD R33, R55, 0x9, RZ ;  /* 0x0000000937217824 */ /* 0x000fe200078e02ff */
[-C--:B------:R-:W-:Y:S01]  /*3900*/  IADD3 R24, P5, R35, R12.reuse, RZ ;  /* 0x0000000c23187210 */ /* 0x080fe20007fbe0ff */
[C---:B0-----:R-:W-:Y:S01]  /*3910*/  IMAD R47, R55.reuse, 0xe, RZ ;  /* 0x0000000e372f7824 */ /* 0x041fe200078e02ff */
[CC--:B------:R-:W-:Y:S01]  /*3920*/  LEA.HI.X.SX32 R17, R55.reuse, R13.reuse, 0x1, P4 ;  /* 0x0000000d37117211 */ /* 0x0c0fe200020f0eff */
        /* <DEDUP_REMOVED lines=8> */
[----:B------:R-:W-:Y:S01]  /*39b0*/  ULDC UR4, c[0x0][0x27c] ;  /* 0x00009f0000047ab9 */ /* 0x000fe20000000800 */
[-C--:B------:R-:W-:Y:S01]  /*39c0*/  LEA R30, P5, R55, R12.reuse, 0x4 ;  /* 0x0000000c371e7211 */ /* 0x080fe200078a20ff */
[----:B------:R0:W2:Y:S01]  /*39d0*/  LDS.128 R8, [R36] ;  /* 0x0000000024087984 */ /* 0x0000a20000000c00 */
[-C--:B------:R-:W-:Y:S01]  /*39e0*/  LEA.HI.X.SX32 R27, R27, R13.reuse, 0x1, P6 ;  /* 0x0000000d1b1b7211 */ /* 0x080fe200030f0eff */
[----:B------:R-:W-:Y:S01]  /*39f0*/  UIMAD UR4, UR12, UR4, URZ ;  /* 0x000000040c0472a4 */ /* 0x000fe2000f8e023f */
[-C--:B------:R-:W-:Y:S01]  /*3a00*/  IADD3 R32, P6, R57, R12.reuse, RZ ;  /* 0x0000000c39207210 */ /* 0x080fe20007fde0ff */
[----:B-1----:R1:W-:Y:S01]  /*3a10*/  STG.E.U16 desc[UR20][R12.64], R4 ;  /* 0x000000040c007986 */ /* 0x0023e2000c101514 */
[----:B------:R-:W-:Y:S01]  /*3a20*/  LEA.HI.X.SX32 R29, R29, R13, 0x1, P4 ;  /* 0x0000000d1d1d7211 */ /* 0x000fe200020f0eff */
[----:B------:R-:W-:Y:S01]  /*3a30*/  USHF.L.U32 UR6, UR4, 0x2, URZ ;  /* 0x0000000204067899 */ /* 0x000fe2000800063f */
[----:B------:R-:W-:Y:S01]  /*3a40*/  PRMT R3, R5, 0x7632, R3 ;  /* 0x0000763205037816 */ /* 0x000fe20000000003 */
[----:B------:R-:W-:Y:S01]  /*3a50*/  UIMAD.WIDE UR4, UR4, 0x4, URZ ;  /* 0x00000004040478a5 */ /* 0x000fe2000f8e023f */
[----:B------:R-:W-:-:S02]  /*3a60*/  IADD3 R34, P4, R59, R12, RZ ;  /* 0x0000000c3b227210 */ /* 0x000fc40007f9e0ff */
[-C--:B------:R-:W-:Y:S02]  /*3a70*/  LEA.HI.X.SX32 R31, R31, R13.reuse, 0x1, P5 ;  /* 0x0000000d1f1f7211 */ /* 0x080fe400028f0eff */
[-C--:B0-----:R-:W-:Y:S02]  /*3a80*/  IADD3 R36, P5, R61, R12.reuse, RZ ;  /* 0x0000000c3d247210 */ /* 0x081fe40007fbe0ff */
[-C--:B------:R-:W-:Y:S02]  /*3a90*/  LEA.HI.X.SX32 R33, R33, R13.reuse, 0x1, P6 ;  /* 0x0000000d21217211 */ /* 0x080fe400030f0eff */
[----:B-1----:R-:W-:Y:S02]  /*3aa0*/  PRMT R4, R4, 0x7632, R4 ;  /* 0x0000763204047816 */ /* 0x002fe40000000004 */
[----:B------:R-:W-:Y:S02]  /*3ab0*/  PRMT R15, R6, 0x7632, R15 ;  /* 0x00007632060f7816 */ /* 0x000fe4000000000f */
[----:B------:R-:W-:Y:S01]  /*3ac0*/  IADD3 R38, P6, R63, R12, RZ ;  /* 0x0000000c3f267210 */ /* 0x000fe20007fde0ff */
[----:B------:R0:W-:Y:S01]  /*3ad0*/  STG.E.U16 desc[UR20][R16.64], R4 ;  /* 0x0000000410007986 */ /* 0x0001e2000c101514 */
[----:B------:R-:W-:-:S02]  /*3ae0*/  LEA.HI.X.SX32 R35, R35, R13, 0x1, P4 ;  /* 0x0000000d23237211 */ /* 0x000fc400020f0eff */
[-C--:B------:R-:W-:Y:S01]  /*3af0*/  IADD3 R44, P4, R65, R12.reuse, RZ ;  /* 0x0000000c412c7210 */ /* 0x080fe20007f9e0ff */
[----:B------:R2:W-:Y:S01]  /*3b00*/  STG.E.U16 desc[UR20][R18.64], R5 ;  /* 0x0000000512007986 */ /* 0x0005e2000c101514 */
[-C--:B------:R-:W-:Y:S02]  /*3b10*/  LEA.HI.X.SX32 R37, R37, R13.reuse, 0x1, P5 ;  /* 0x0000000d25257211 */ /* 0x080fe400028f0eff */
[-C--:B------:R-:W-:Y:S01]  /*3b20*/  IADD3 R46, P5, R67, R12.reuse, RZ ;  /* 0x0000000c432e7210 */ /* 0x080fe20007fbe0ff */
[----:B------:R-:W-:Y:S01]  /*3b30*/  STG.E.U16 desc[UR20][R20.64], R3 ;  /* 0x0000000314007986 */ /* 0x000fe2000c101514 */
[----:B------:R-:W-:Y:S02]  /*3b40*/  LEA.HI.X.SX32 R39, R39, R13, 0x1, P6 ;  /* 0x0000000d27277211 */ /* 0x000fe400030f0eff */
[----:B------:R-:W-:Y:S01]  /*3b50*/  IADD3 R12, P6, R69, R12, RZ ;  /* 0x0000000c450c7210 */ /* 0x000fe20007fde0ff */
[----:B------:R-:W-:Y:S01]  /*3b60*/  STG.E.U16 desc[UR20][R22.64], R6 ;  /* 0x0000000616007986 */ /* 0x000fe2000c101514 */
[----:B0-----:R-:W-:-:S02]  /*3b70*/  PRMT R17, R7, 0x7632, R17 ;  /* 0x0000763207117816 */ /* 0x001fc40000000011 */
[-C--:B------:R-:W-:Y:S01]  /*3b80*/  LEA.HI.X.SX32 R45, R45, R13.reuse, 0x1, P4 ;  /* 0x0000000d2d2d7211 */ /* 0x080fe200020f0eff */
[----:B------:R0:W-:Y:S01]  /*3b90*/  STG.E.U16 desc[UR20][R24.64], R15 ;  /* 0x0000000f18007986 */ /* 0x0001e2000c101514 */
[-C--:B------:R-:W-:Y:S02]  /*3ba0*/  LEA.HI.X.SX32 R47, R47, R13.reuse, 0x1, P5 ;  /* 0x0000000d2f2f7211 */ /* 0x080fe400028f0eff */
[----:B--2---:R-:W-:Y:S01]  /*3bb0*/  PRMT R19, R8, 0x7632, R19 ;  /* 0x0000763208137816 */ /* 0x004fe20000000013 */
[----:B------:R1:W-:Y:S01]  /*3bc0*/  STG.E.U16 desc[UR20][R26.64], R7 ;  /* 0x000000071a007986 */ /* 0x0003e2000c101514 */
[----:B------:R-:W-:Y:S02]  /*3bd0*/  PRMT R18, R9, 0x7632, R18 ;  /* 0x0000763209127816 */ /* 0x000fe40000000012 */
[----:B------:R-:W-:Y:S01]  /*3be0*/  PRMT R5, R10, 0x7632, R5 ;  /* 0x000076320a057816 */ /* 0x000fe20000000005 */
[----:B------:R-:W-:Y:S01]  /*3bf0*/  STG.E.U16 desc[UR20][R28.64], R17 ;  /* 0x000000111c007986 */ /* 0x000fe2000c101514 */
[----:B------:R-:W-:-:S02]  /*3c00*/  LEA.HI.X.SX32 R13, R53, R13, 0x1, P6 ;  /* 0x0000000d350d7211 */ /* 0x000fc400030f0eff */
[----:B------:R-:W-:Y:S01]  /*3c10*/  FSEL R4, R49, -INF , P2 ;  /* 0xff80000031047808 */ /* 0x000fe20001000000 */
[----:B------:R-:W-:Y:S01]  /*3c20*/  STG.E.U16 desc[UR20][R30.64], R8 ;  /* 0x000000081e007986 */ /* 0x000fe2000c101514 */
[----:B0-----:R-:W-:Y:S02]  /*3c30*/  PRMT R15, R11, 0x7632, R15 ;  /* 0x000076320b0f7816 */ /* 0x001fe4000000000f */
[----:B------:R-:W-:Y:S01]  /*3c40*/  FSEL R48, R48, -INF , P3 ;  /* 0xff80000030307808 */ /* 0x000fe20001800000 */
[----:B------:R-:W-:Y:S01]  /*3c50*/  STG.E.U16 desc[UR20][R32.64], R19 ;  /* 0x0000001320007986 */ /* 0x000fe2000c101514 */
[----:B------:R-:W-:Y:S01]  /*3c60*/  FSEL R3, R50, -INF , P1 ;  /* 0xff80000032037808 */ /* 0x000fe20000800000 */
[----:B------:R-:W-:Y:S01]  /*3c70*/  FFMA R49, R4, 0.69314718246459960938, R43 ;  /* 0x3f31721804317823 */ /* 0x000fe2000000002b */
[----:B------:R-:W-:Y:S01]  /*3c80*/  FSEL R51, R51, -INF , P0 ;  /* 0xff80000033337808 */ /* 0x000fe20000000000 */
[----:B------:R-:W-:Y:S01]  /*3c90*/  STG.E.U16 desc[UR20][R34.64], R9 ;  /* 0x0000000922007986 */ /* 0x000fe2000c101514 */
[----:B------:R-:W-:Y:S01]  /*3ca0*/  FFMA R48, R48, 0.69314718246459960938, R41 ;  /* 0x3f31721830307823 */ /* 0x000fe20000000029 */
[----:B------:R-:W-:Y:S01]  /*3cb0*/  FFMA R42, R3, 0.69314718246459960938, R42 ;  /* 0x3f317218032a7823 */ /* 0x000fe2000000002a */
[----:B------:R-:W-:Y:S01]  /*3cc0*/  LOP3.LUT R0, R0, 0x1f8, RZ, 0xc0, !PT ;  /* 0x000001f800007812 */ /* 0x000fe200078ec0ff */
[----:B------:R-:W-:Y:S01]  /*3cd0*/  STG.E.U16 desc[UR20][R36.64], R18 ;  /* 0x0000001224007986 */ /* 0x000fe2000c101514 */
[----:B------:R-:W-:Y:S01]  /*3ce0*/  FFMA R43, R51, 0.69314718246459960938, R40 ;  /* 0x3f317218332b7823 */ /* 0x000fe20000000028 */
[----:B-1----:R-:W0:Y:S02]  /*3cf0*/  LDC.64 R6, c[0x0][0x230] ;  /* 0x00008c00ff067b82 */ /* 0x002e240000000a00 */
[----:B------:R-:W-:Y:S04]  /*3d00*/  STG.E.U16 desc[UR20][R38.64], R10 ;  /* 0x0000000a26007986 */ /* 0x000fe8000c101514 */
[----:B------:R1:W-:Y:S04]  /*3d10*/  STG.E.U16 desc[UR20][R44.64], R5 ;  /* 0x000000052c007986 */ /* 0x0003e8000c101514 */
[----:B------:R-:W-:Y:S04]  /*3d20*/  STG.E.U16 desc[UR20][R46.64], R11 ;  /* 0x0000000b2e007986 */ /* 0x000fe8000c101514 */
[----:B------:R-:W-:Y:S01]  /*3d30*/  STG.E.U16 desc[UR20][R12.64], R15 ;  /* 0x0000000f0c007986 */ /* 0x000fe2000c101514 */
[----:B------:R-:W-:Y:S01]  /*3d40*/  BAR.SYNC.DEFER_BLOCKING 0x0 ;  /* 0x0000000000007b1d */ /* 0x000fe20000010000 */
[C---:B-1----:R-:W-:Y:S01]  /*3d50*/  SHF.L.U32 R5, R14.reuse, 0x2, RZ ;  /* 0x000000020e057819 */ /* 0x042fe200000006ff */
[----:B------:R-:W-:-:S03]  /*3d60*/  IMAD.HI R14, R14, 0x4, RZ ;  /* 0x000000040e0e7827 */ /* 0x000fc600078e02ff */
[----:B0-----:R-:W-:-:S04]  /*3d70*/  IADD3 R4, P0, P1, R5, UR6, R6 ;  /* 0x0000000605047c10 */ /* 0x001fc8000f91e006 */
[----:B------:R-:W-:Y:S01]  /*3d80*/  IADD3.X R5, R14, UR5, R7, P0, P1 ;  /* 0x000000050e057c10 */ /* 0x000fe200087e2407 */
[----:B------:R-:W-:Y:S04]  /*3d90*/  STS.64 [R0+UR13], R48 ;  /* 0x0000003000007988 */ /* 0x000fe80008000a0d */
[----:B------:R-:W-:Y:S01]  /*3da0*/  STS.64 [R0+UR13+0x200], R42 ;  /* 0x0002002a00007988 */ /* 0x000fe20008000a0d */
[----:B------:R-:W-:Y:S06]  /*3db0*/  BAR.SYNC.DEFER_BLOCKING 0x0 ;  /* 0x0000000000007b1d */ /* 0x000fec0000010000 */
[----:B------:R-:W0:Y:S04]  /*3dc0*/  LDS R3, [R2] ;  /* 0x0000000002037984 */ /* 0x000e280000000800 */
[----:B0-----:R-:W-:Y:S01]  /*3dd0*/  STG.E desc[UR20][R4.64], R3 ;  /* 0x0000000304007986 */ /* 0x001fe2000c101914 */
[----:B------:R-:W-:Y:S05]  /*3de0*/  EXIT ;  /* 0x000000000000794d */ /* 0x000fea0003800000 */
.L_x_2:
[----:B------:R-:W-:-:S00]  /*3df0*/  BRA `(.L_x_2) ;  /* 0xfffffffc00fc7947 */ /* 0x000fc0000383ffff */
[----:B------:R-:W-:-:S00]  /*3e00*/  NOP ;  /* 0x0000000000007918 */ /* 0x000fc00000000000 */
[----:B------:R-:W-:-:S00]  /*3e10*/  NOP ;  /* 0x0000000000007918 */ /* 0x000fc00000000000 */
[----:B------:R-:W-:-:S00]  /*3e20*/  NOP ;  /* 0x0000000000007918 */ /* 0x000fc00000000000 */
[----:B------:R-:W-:-:S00]  /*3e30*/  NOP ;  /* 0x0000000000007918 */ /* 0x000fc00000000000 */
[----:B------:R-:W-:-:S00]  /*3e40*/  NOP ;  /* 0x0000000000007918 */ /* 0x000fc00000000000 */
[----:B------:R-:W-:-:S00]  /*3e50*/  NOP ;  /* 0x0000000000007918 */ /* 0x000fc00000000000 */
[----:B------:R-:W-:-:S00]  /*3e60*/  NOP ;  /* 0x0000000000007918 */ /* 0x000fc00000000000 */
[----:B------:R-:W-:-:S00]  /*3e70*/  NOP ;  /* 0x0000000000007918 */ /* 0x000fc00000000000 */
.L_x_3:


//--------------------- .nv.global.init           --------------------------
	.section	.nv.global.init,"aw",@progbits
.nv.global.init:
	.type		_$_str,@object
	.size		_$_str,(.L_0 - _$_str)
_$_str:
        /*0000*/ 	.byte	0x5f, 0x5f, 0x43, 0x55, 0x44, 0x41, 0x5f, 0x46, 0x54, 0x5a, 0x00
.L_0:


//--------------------- .nv.shared.attn_fwd       --------------------------
	.section	.nv.shared.attn_fwd,"aw",@nobits
	.sectionflags	@""
	.align	16
	.zero		1024


//--------------------- .nv.shared.reserved.0     --------------------------
	.section	.nv.shared.reserved.0,"aw",@nobits
	.weak		__nv_reservedSMEM_offset_0_alias
	.size		__nv_reservedSMEM_offset_0_alias, 0, 0
	.other		__nv_reservedSMEM_offset_0_alias,@"STO_CUDA_RESERVED_SHARED STV_DEFAULT"
__nv_reservedSMEM_offset_0_alias:
	.zero		0


//--------------------- .nv.constant0.attn_fwd    --------------------------
	.section	.nv.constant0.attn_fwd,"a",@progbits
	.sectionflags	@""
	.align	4
.nv.constant0.attn_fwd:
	.zero		664


//--------------------- SYMBOLS --------------------------

	.type		.nv.reservedSmem.offset0,@object
	.size		.nv.reservedSmem.offset0,0x4
